def attn_fwd(
    Q,
    K,
    V,
    Out,
    Lse,
    sm_scale,
    stride_qz,
    stride_qh,
    stride_qm,
    stride_qk,
    stride_kz,
    stride_kh,
    stride_kn,
    stride_kk,
    stride_vz,
    stride_vh,
    stride_vn,
    stride_vk,
    stride_oz,
    stride_oh,
    stride_om,
    stride_ok,
    seqlen_q,
    seqlen_k,
    BLOCK_M: tl.constexpr,
    BLOCK_N: tl.constexpr,
    HEAD_DIM: tl.constexpr,
    CAUSAL: tl.constexpr,
):
    start_m = tl.program_id(0)
    off_hz = tl.program_id(1)
    q_off = off_hz * stride_qh
    k_off = off_hz * stride_kh
    v_off = off_hz * stride_vh
    offs_m = start_m * BLOCK_M + tl.arange(0, BLOCK_M)
    offs_d = tl.arange(0, HEAD_DIM)
    offs_n = tl.arange(0, BLOCK_N)
    q_ptrs = Q + q_off + offs_m[:, None] * stride_qm + offs_d[None, :] * stride_qk
    k_ptrs = K + k_off + offs_d[:, None] * stride_kk + offs_n[None, :] * stride_kn
    v_ptrs = V + v_off + offs_n[:, None] * stride_vn + offs_d[None, :] * stride_vk
    m_i = tl.full([BLOCK_M], float("-inf"), dtype=tl.float32)
    l_i = tl.zeros([BLOCK_M], dtype=tl.float32) + 1.0
    acc = tl.zeros([BLOCK_M, HEAD_DIM], dtype=tl.float32)
    q = tl.load(q_ptrs)
    acc, l_i, m_i = _attn_fwd_inner(
        acc,
        l_i,
        m_i,
        q,
        k_ptrs,
        v_ptrs,
        sm_scale,
        stride_kn,
        stride_vn,
        start_m,
        seqlen_k,
        BLOCK_M,
        BLOCK_N,
        HEAD_DIM,
        CAUSAL,
    )
    acc = acc / l_i[:, None]
    lse = m_i + tl.math.log2(l_i) / 1.4426950408889634
    o_ptrs = (
        Out
        + off_hz * stride_oh
        + offs_m[:, None] * stride_om
        + offs_d[None, :] * stride_ok
    )
    tl.store(o_ptrs, acc.to(Out.dtype.element_ty))
    tl.store(Lse + off_hz * seqlen_q + offs_m, lse)

# config = {"BLOCK_M": 32, "BLOCK_N": 16, "HEAD_DIM": 128, "arch": "sm_80", "causal": true, "dtype": "fp16", "num_stages": 4, "num_warps": 8}
# arch = sm_80


// ===== COMPILED SASS (sm_80) =====

	.target	sm_80

	.elftype	@"ET_EXEC"


//--------------------- .note.nv.tkinfo           --------------------------
	.section	.note.nv.tkinfo,"",@"SHT_NOTE"
	.sectionflags	@"SHF_NOTE_NV_TKINFO"
	.tkinfo
        /*0018*/ 	.word	0x00000002
        /*0030*/ 	.string	""
        /*0030*/ 	.string	"ptxas"
        /*0030*/ 	.string	"Cuda compilation tools, release 13.0, V13.0.88"
        /*0030*/ 	.string	"Build cuda_13.0.r13.0/compiler.36424714_0"
        /*0030*/ 	.string	"-v  -suppress-debug-info  -lineinfo  -arch sm_80 "



//--------------------- .note.nv.cuinfo           --------------------------
	.section	.note.nv.cuinfo,"",@"SHT_NOTE"
	.sectionflags	@"SHF_NOTE_NV_CUINFO"
        /*0018*/ 	.short	0x0002
        /*001a*/ 	.short	0x0050
        /*001c*/ 	.short	0x0082
	.zero		2


//--------------------- .nv.info                  --------------------------
	.section	.nv.info,"",@"SHT_CUDA_INFO"
	.align	4


	//----- nvinfo : EIATTR_REGCOUNT
	.align		4
        /*0000*/ 	.byte	0x04, 0x2f
        /*0002*/ 	.short	(.L_2 - .L_1)
	.align		4
.L_1:
        /*0004*/ 	.word	index@(attn_fwd)
        /*0008*/ 	.word	0x00000080


	//----- nvinfo : EIATTR_FRAME_SIZE
	.align		4
.L_2:
        /*000c*/ 	.byte	0x04, 0x11
        /*000e*/ 	.short	(.L_4 - .L_3)
	.align		4
.L_3:
        /*0010*/ 	.word	index@(attn_fwd)
        /*0014*/ 	.word	0x00000000


	//----- nvinfo : EIATTR_MIN_STACK_SIZE
	.align		4
.L_4:
        /*0018*/ 	.byte	0x04, 0x12
        /*001a*/ 	.short	(.L_6 - .L_5)
	.align		4
.L_5:
        /*001c*/ 	.word	index@(attn_fwd)
        /*0020*/ 	.word	0x00000000
.L_6:


//--------------------- .nv.info.attn_fwd         --------------------------
	.section	.nv.info.attn_fwd,"",@"SHT_CUDA_INFO"
	.sectionflags	@""
	.align	4


	//----- nvinfo : EIATTR_CUDA_API_VERSION
	.align		4
        /*0000*/ 	.byte	0x04, 0x37
        /*0002*/ 	.short	(.L_8 - .L_7)
.L_7:
        /*0004*/ 	.word	0x00000082


	//----- nvinfo : EIATTR_SW2861232_WAR
	.align		4
.L_8:
        /*0008*/ 	.byte	0x01, 0x35
	.zero		2


	//----- nvinfo : EIATTR_PARAM_CBANK
	.align		4
        /*000c*/ 	.byte	0x04, 0x0a
        /*000e*/ 	.short	(.L_10 - .L_9)
	.align		4
.L_9:
        /*0010*/ 	.word	index@(.nv.constant0.attn_fwd)
        /*0014*/ 	.short	0x0160
        /*0016*/ 	.short	0x0088


	//----- nvinfo : EIATTR_CBANK_PARAM_SIZE
	.align		4
.L_10:
        /*0018*/ 	.byte	0x03, 0x19
        /*001a*/ 	.short	0x0088


	//----- nvinfo : EIATTR_KPARAM_INFO
	.align		4
        /*001c*/ 	.byte	0x04, 0x17
        /*001e*/ 	.short	(.L_12 - .L_11)
.L_11:
        /*0020*/ 	.word	0x00000000
        /*0024*/ 	.short	0x0019
        /*0026*/ 	.short	0x0080
        /*0028*/ 	.byte	0x00, 0xf4, 0x21, 0x00


	//----- nvinfo : EIATTR_KPARAM_INFO
	.align		4
.L_12:
        /*002c*/ 	.byte	0x04, 0x17
        /*002e*/ 	.short	(.L_14 - .L_13)
.L_13:
        /*0030*/ 	.word	0x00000000
        /*0034*/ 	.short	0x0018
        /*0036*/ 	.short	0x0078
        /*0038*/ 	.byte	0x00, 0xf4, 0x21, 0x00


	//----- nvinfo : EIATTR_KPARAM_INFO
	.align		4
.L_14:
        /*003c*/ 	.byte	0x04, 0x17
        /*003e*/ 	.short	(.L_16 - .L_15)
.L_15:
        /*0040*/ 	.word	0x00000000
        /*0044*/ 	.short	0x0017
        /*0046*/ 	.short	0x0070
        /*0048*/ 	.byte	0x00, 0xf0, 0x11, 0x00


	//----- nvinfo : EIATTR_KPARAM_INFO
	.align		4
.L_16:
        /*004c*/ 	.byte	0x04, 0x17
        /*004e*/ 	.short	(.L_18 - .L_17)
.L_17:
        /*0050*/ 	.word	0x00000000
        /*0054*/ 	.short	0x0016
        /*0056*/ 	.short	0x006c
        /*0058*/ 	.byte	0x00, 0xf0, 0x11, 0x00


	//----- nvinfo : EIATTR_KPARAM_INFO
	.align		4
.L_18:
        /*005c*/ 	.byte	0x04, 0x17
        /*005e*/ 	.short	(.L_20 - .L_19)
.L_19:
        /*0060*/ 	.word	0x00000000
        /*0064*/ 	.short	0x0015
        /*0066*/ 	.short	0x0068
        /*0068*/ 	.byte	0x00, 0xf0, 0x11, 0x00


	//----- nvinfo : EIATTR_KPARAM_INFO
	.align		4
.L_20:
        /*006c*/ 	.byte	0x04, 0x17
        /*006e*/ 	.short	(.L_22 - .L_21)
.L_21:
        /*0070*/ 	.word	0x00000000
        /*0074*/ 	.short	0x0014
        /*0076*/ 	.short	0x0064
        /*0078*/ 	.byte	0x00, 0xf0, 0x11, 0x00


	//----- nvinfo : EIATTR_KPARAM_INFO
	.align		4
.L_22:
        /*007c*/ 	.byte	0x04, 0x17
        /*007e*/ 	.short	(.L_24 - .L_23)
.L_23:
        /*0080*/ 	.word	0x00000000
        /*0084*/ 	.short	0x0013
        /*0086*/ 	.short	0x0060
        /*0088*/ 	.byte	0x00, 0xf0, 0x11, 0x00


	//----- nvinfo : EIATTR_KPARAM_INFO
	.align		4
.L_24:
        /*008c*/ 	.byte	0x04, 0x17
        /*008e*/ 	.short	(.L_26 - .L_25)
.L_25:
        /*0090*/ 	.word	0x00000000
        /*0094*/ 	.short	0x0012
        /*0096*/ 	.short	0x005c
        /*0098*/ 	.byte	0x00, 0xf0, 0x11, 0x00


	//----- nvinfo : EIATTR_KPARAM_INFO
	.align		4
.L_26:
        /*009c*/ 	.byte	0x04, 0x17
        /*009e*/ 	.short	(.L_28 - .L_27)
.L_27:
        /*00a0*/ 	.word	0x00000000
        /*00a4*/ 	.short	0x0011
        /*00a6*/ 	.short	0x0058
        /*00a8*/ 	.byte	0x00, 0xf0, 0x11, 0x00


	//----- nvinfo : EIATTR_KPARAM_INFO
	.align		4
.L_28:
        /*00ac*/ 	.byte	0x04, 0x17
        /*00ae*/ 	.short	(.L_30 - .L_29)
.L_29:
        /*00b0*/ 	.word	0x00000000
        /*00b4*/ 	.short	0x0010
        /*00b6*/ 	.short	0x0054
        /*00b8*/ 	.byte	0x00, 0xf0, 0x11, 0x00


	//----- nvinfo : EIATTR_KPARAM_INFO
	.align		4
.L_30:
        /*00bc*/ 	.byte	0x04, 0x17
        /*00be*/ 	.short	(.L_32 - .L_31)
.L_31:
        /*00c0*/ 	.word	0x00000000
        /*00c4*/ 	.short	0x000f
        /*00c6*/ 	.short	0x0050
        /*00c8*/ 	.byte	0x00, 0xf0, 0x11, 0x00


	//----- nvinfo : EIATTR_KPARAM_INFO
	.align		4
.L_32:
        /*00cc*/ 	.byte	0x04, 0x17
        /*00ce*/ 	.short	(.L_34 - .L_33)
.L_33:
        /*00d0*/ 	.word	0x00000000
        /*00d4*/ 	.short	0x000e
        /*00d6*/ 	.short	0x004c
        /*00d8*/ 	.byte	0x00, 0xf0, 0x11, 0x00


	//----- nvinfo : EIATTR_KPARAM_INFO
	.align		4
.L_34:
        /*00dc*/ 	.byte	0x04, 0x17
        /*00de*/ 	.short	(.L_36 - .L_35)
.L_35:
        /*00e0*/ 	.word	0x00000000
        /*00e4*/ 	.short	0x000d
        /*00e6*/ 	.short	0x0048
        /*00e8*/ 	.byte	0x00, 0xf0, 0x11, 0x00


	//----- nvinfo : EIATTR_KPARAM_INFO
	.align		4
.L_36:
        /*00ec*/ 	.byte	0x04, 0x17
        /*00ee*/ 	.short	(.L_38 - .L_37)
.L_37:
        /*00f0*/ 	.word	0x00000000
        /*00f4*/ 	.short	0x000c
        /*00f6*/ 	.short	0x0044
        /*00f8*/ 	.byte	0x00, 0xf0, 0x11, 0x00


	//----- nvinfo : EIATTR_KPARAM_INFO
	.align		4
.L_38:
        /*00fc*/ 	.byte	0x04, 0x17
        /*00fe*/ 	.short	(.L_40 - .L_39)
.L_39:
        /*0100*/ 	.word	0x00000000
        /*0104*/ 	.short	0x000b
        /*0106*/ 	.short	0x0040
        /*0108*/ 	.byte	0x00, 0xf0, 0x11, 0x00


	//----- nvinfo : EIATTR_KPARAM_INFO
	.align		4
.L_40:
        /*010c*/ 	.byte	0x04, 0x17
        /*010e*/ 	.short	(.L_42 - .L_41)
.L_41:
        /*0110*/ 	.word	0x00000000
        /*0114*/ 	.short	0x000a
        /*0116*/ 	.short	0x003c
        /*0118*/ 	.byte	0x00, 0xf0, 0x11, 0x00


	//----- nvinfo : EIATTR_KPARAM_INFO
	.align		4
.L_42:
        /*011c*/ 	.byte	0x04, 0x17
        /*011e*/ 	.short	(.L_44 - .L_43)
.L_43:
        /*0120*/ 	.word	0x00000000
        /*0124*/ 	.short	0x0009
        /*0126*/ 	.short	0x0038
        /*0128*/ 	.byte	0x00, 0xf0, 0x11, 0x00


	//----- nvinfo : EIATTR_KPARAM_INFO
	.align		4
.L_44:
        /*012c*/ 	.byte	0x04, 0x17
        /*012e*/ 	.short	(.L_46 - .L_45)
.L_45:
        /*0130*/ 	.word	0x00000000
        /*0134*/ 	.short	0x0008
        /*0136*/ 	.short	0x0034
        /*0138*/ 	.byte	0x00, 0xf0, 0x11, 0x00


	//----- nvinfo : EIATTR_KPARAM_INFO
	.align		4
.L_46:
        /*013c*/ 	.byte	0x04, 0x17
        /*013e*/ 	.short	(.L_48 - .L_47)
.L_47:
        /*0140*/ 	.word	0x00000000
        /*0144*/ 	.short	0x0007
        /*0146*/ 	.short	0x0030
        /*0148*/ 	.byte	0x00, 0xf0, 0x11, 0x00


	//----- nvinfo : EIATTR_KPARAM_INFO
	.align		4
.L_48:
        /*014c*/ 	.byte	0x04, 0x17
        /*014e*/ 	.short	(.L_50 - .L_49)
.L_49:
        /*0150*/ 	.word	0x00000000
        /*0154*/ 	.short	0x0006
        /*0156*/ 	.short	0x002c
        /*0158*/ 	.byte	0x00, 0xf0, 0x11, 0x00


	//----- nvinfo : EIATTR_KPARAM_INFO
	.align		4
.L_50:
        /*015c*/ 	.byte	0x04, 0x17
        /*015e*/ 	.short	(.L_52 - .L_51)
.L_51:
        /*0160*/ 	.word	0x00000000
        /*0164*/ 	.short	0x0005
        /*0166*/ 	.short	0x0028
        /*0168*/ 	.byte	0x00, 0xf0, 0x11, 0x00


	//----- nvinfo : EIATTR_KPARAM_INFO
	.align		4
.L_52:
        /*016c*/ 	.byte	0x04, 0x17
        /*016e*/ 	.short	(.L_54 - .L_53)
.L_53:
        /*0170*/ 	.word	0x00000000
        /*0174*/ 	.short	0x0004
        /*0176*/ 	.short	0x0020
        /*0178*/ 	.byte	0x00, 0xf4, 0x21, 0x00


	//----- nvinfo : EIATTR_KPARAM_INFO
	.align		4
.L_54:
        /*017c*/ 	.byte	0x04, 0x17
        /*017e*/ 	.short	(.L_56 - .L_55)
.L_55:
        /*0180*/ 	.word	0x00000000
        /*0184*/ 	.short	0x0003
        /*0186*/ 	.short	0x0018
        /*0188*/ 	.byte	0x00, 0xf4, 0x21, 0x00


	//----- nvinfo : EIATTR_KPARAM_INFO
	.align		4
.L_56:
        /*018c*/ 	.byte	0x04, 0x17
        /*018e*/ 	.short	(.L_58 - .L_57)
.L_57:
        /*0190*/ 	.word	0x00000000
        /*0194*/ 	.short	0x0002
        /*0196*/ 	.short	0x0010
        /*0198*/ 	.byte	0x00, 0xf4, 0x21, 0x00


	//----- nvinfo : EIATTR_KPARAM_INFO
	.align		4
.L_58:
        /*019c*/ 	.byte	0x04, 0x17
        /*019e*/ 	.short	(.L_60 - .L_59)
.L_59:
        /*01a0*/ 	.word	0x00000000
        /*01a4*/ 	.short	0x0001
        /*01a6*/ 	.short	0x0008
        /*01a8*/ 	.byte	0x00, 0xf4, 0x21, 0x00


	//----- nvinfo : EIATTR_KPARAM_INFO
	.align		4
.L_60:
        /*01ac*/ 	.byte	0x04, 0x17
        /*01ae*/ 	.short	(.L_62 - .L_61)
.L_61:
        /*01b0*/ 	.word	0x00000000
        /*01b4*/ 	.short	0x0000
        /*01b6*/ 	.short	0x0000
        /*01b8*/ 	.byte	0x00, 0xf4, 0x21, 0x00


	//----- nvinfo : EIATTR_MAXREG_COUNT
	.align		4
.L_62:
        /*01bc*/ 	.byte	0x03, 0x1b
        /*01be*/ 	.short	0x00ff


	//----- nvinfo : EIATTR_NUM_BARRIERS
	.align		4
        /*01c0*/ 	.byte	0x02, 0x4c
        /*01c2*/ 	.byte	0x01
	.zero		1


	//----- nvinfo : EIATTR_MERCURY_ISA_VERSION
	.align		4
        /*01c4*/ 	.byte	0x03, 0x5f
        /*01c6*/ 	.short	0x0000


	//----- nvinfo : EIATTR_COOP_GROUP_MASK_REGIDS
	.align		4
        /*01c8*/ 	.byte	0x04, 0x29
        /*01ca*/ 	.short	(.L_64 - .L_63)


	//   ....[0]....
.L_63:
        /*01cc*/ 	.word	0xffffffff


	//   ....[1]....
        /*01d0*/ 	.word	0xffffffff


	//   ....[2]....
        /*01d4*/ 	.word	0xffffffff


	//   ....[3]....
        /*01d8*/ 	.word	0xffffffff


	//   ....[4]....
        /*01dc*/ 	.word	0xffffffff


	//   ....[5]....
        /*01e0*/ 	.word	0xffffffff


	//   ....[6]....
        /*01e4*/ 	.word	0xffffffff


	//   ....[7]....
        /*01e8*/ 	.word	0xffffffff


	//   ....[8]....
        /*01ec*/ 	.word	0xffffffff


	//   ....[9]....
        /*01f0*/ 	.word	0xffffffff


	//   ....[10]....
        /*01f4*/ 	.word	0xffffffff


	//   ....[11]....
        /*01f8*/ 	.word	0xffffffff


	//   ....[12]....
        /*01fc*/ 	.word	0xffffffff


	//   ....[13]....
        /*0200*/ 	.word	0xffffffff


	//   ....[14]....
        /*0204*/ 	.word	0xffffffff


	//   ....[15]....
        /*0208*/ 	.word	0xffffffff


	//   ....[16]....
        /*020c*/ 	.word	0xffffffff


	//   ....[17]....
        /*0210*/ 	.word	0xffffffff


	//----- nvinfo : EIATTR_COOP_GROUP_INSTR_OFFSETS
	.align		4
.L_64:
        /*0214*/ 	.byte	0x04, 0x28
        /*0216*/ 	.short	(.L_66 - .L_65)


	//   ....[0]....
.L_65:
        /*0218*/ 	.word	0x000018c0


	//   ....[1]....
        /*021c*/ 	.word	0x000018d0


	//   ....[2]....
        /*0220*/ 	.word	0x000018e0


	//   ....[3]....
        /*0224*/ 	.word	0x000018f0


	//   ....[4]....
        /*0228*/ 	.word	0x00001930


	//   ....[5]....
        /*022c*/ 	.word	0x00001950


	//   ....[6]....
        /*0230*/ 	.word	0x00001960


	//   ....[7]....
        /*0234*/ 	.word	0x00001970


	//   ....[8]....
        /*0238*/ 	.word	0x00001a20


	//   ....[9]....
        /*023c*/ 	.word	0x00001c90


	//   ....[10]....
        /*0240*/ 	.word	0x00001ca0


	//   ....[11]....
        /*0244*/ 	.word	0x00001cc0


	//   ....[12]....
        /*0248*/ 	.word	0x00001cd0


	//   ....[13]....
        /*024c*/ 	.word	0x00001d00


	//   ....[14]....
        /*0250*/ 	.word	0x00001d20


	//   ....[15]....
        /*0254*/ 	.word	0x00001d40


	//   ....[16]....
        /*0258*/ 	.word	0x00001d50


	//   ....[17]....
        /*025c*/ 	.word	0x00001e10


	//----- nvinfo : EIATTR_EXIT_INSTR_OFFSETS
	.align		4
.L_66:
        /*0260*/ 	.byte	0x04, 0x1c
        /*0262*/ 	.short	(.L_68 - .L_67)


	//   ....[0]....
.L_67:
        /*0264*/ 	.word	0x000037e0


	//   ....[1]....
        /*0268*/ 	.word	0x00003880


	//----- nvinfo : EIATTR_REQNTID
	.align		4
.L_68:
        /*026c*/ 	.byte	0x04, 0x10
        /*026e*/ 	.short	(.L_70 - .L_69)
.L_69:
        /*0270*/ 	.word	0x00000100
        /*0274*/ 	.word	0x00000001
        /*0278*/ 	.word	0x00000001
.L_70:


//--------------------- .nv.callgraph             --------------------------
	.section	.nv.callgraph,"",@"SHT_CUDA_CALLGRAPH"
	.align	4
	.sectionentsize	8
	.align		4
        /*0000*/ 	.word	0x00000000
	.align		4
        /*0004*/ 	.word	0xffffffff
	.align		4
        /*0008*/ 	.word	0x00000000
	.align		4
        /*000c*/ 	.word	0xfffffffe
	.align		4
        /*0010*/ 	.word	0x00000000
	.align		4
        /*0014*/ 	.word	0xfffffffd
	.align		4
        /*0018*/ 	.word	0x00000000
	.align		4
        /*001c*/ 	.word	0xfffffffc


//--------------------- .nv.rel.action            --------------------------
	.section	.nv.rel.action,"",@"SHT_CUDA_RELOCINFO"
	.align	8
	.sectionentsize	8
        /*0000*/ 	.byte	0x73, 0x00, 0x00, 0x00, 0x00, 0x00, 0x00, 0x00, 0x00, 0x00, 0x00, 0x11, 0x25, 0x00, 0x05, 0x36


//--------------------- .nv.constant4             --------------------------
	.section	.nv.constant4,"a",@progbits
	.align	8
	.align		8
.nv.constant4:
        /*0000*/ 	.dword	_$_str


//--------------------- .nv.constant0.attn_fwd    --------------------------
	.section	.nv.constant0.attn_fwd,"a",@progbits
	.sectionflags	@""
	.align	4
.nv.constant0.attn_fwd:
	.zero		488


//--------------------- .text.attn_fwd            --------------------------
	.section	.text.attn_fwd,"ax",@progbits
	.sectioninfo	@"SHI_REGISTERS=128"
	.align	128
        .global         attn_fwd
        .type           attn_fwd,@function
        .size           attn_fwd,(.L_x_3 - attn_fwd)
        .other          attn_fwd,@"STO_CUDA_ENTRY STV_DEFAULT"
attn_fwd:
.text.attn_fwd:
[----:B------:R-:W-:Y:S02]  /*0000*/  IMAD.MOV.U32 R1, RZ, RZ, c[0x0][0x28] ;  /* 0x00000a00ff017624 */ /* 0x000fe400078e00ff */
[----:B------:R-:W0:Y:S01]  /*0010*/  S2R R70, SR_CTAID.X ;  /* 0x0000000000467919 */ /* 0x000e220000002500 */
[----:B------:R-:W-:Y:S01]  /*0020*/  MOV R32, c[0x0][0x198] ;  /* 0x0000660000207a02 */ /* 0x000fe20000000f00 */
[----:B------:R-:W-:Y:S02]  /*0030*/  ULDC.64 UR6, c[0x0][0x118] ;  /* 0x0000460000067ab9 */ /* 0x000fe40000000a00 */
[----:B------:R-:W1:Y:S04]  /*0040*/  S2R R0, SR_TID.X ;  /* 0x0000000000007919 */ /* 0x000e680000002100 */
[----:B------:R-:W2:Y:S01]  /*0050*/  S2R R2, SR_CTAID.Y ;  /* 0x0000000000027919 */ /* 0x000ea20000002600 */
[----:B0-----:R-:W-:Y:S01]  /*0060*/  IMAD.SHL.U32 R70, R70, 0x20, RZ ;  /* 0x0000002046467824 */ /* 0x001fe200078e00ff */
[----:B-1----:R-:W-:-:S04]  /*0070*/  SHF.R.U32.HI R16, RZ, 0x5, R0 ;  /* 0x00000005ff107819 */ /* 0x002fc80000011600 */
[----:B------:R-:W-:Y:S01]  /*0080*/  LOP3.LUT R82, R70, 0x1f, R0, 0xf8, !PT ;  /* 0x0000001f46527812 */ /* 0x000fe200078ef800 */
[----:B--2---:R-:W-:Y:S01]  /*0090*/  IMAD R3, R2, c[0x0][0x190], RZ ;  /* 0x0000640002037a24 */ /* 0x004fe200078e02ff */
[----:B------:R-:W-:-:S03]  /*00a0*/  SGXT.U32 R16, R16, 0x3 ;  /* 0x000000031010781a */ /* 0x000fc60000000000 */
[----:B------:R-:W-:Y:S02]  /*00b0*/  IMAD R5, R82, c[0x0][0x194], RZ ;  /* 0x0000650052057a24 */ /* 0x000fe400078e02ff */
[----:B------:R-:W-:Y:S02]  /*00c0*/  IMAD.SHL.U32 R4, R3, 0x2, RZ ;  /* 0x0000000203047824 */ /* 0x000fe400078e00ff */
[----:B------:R-:W-:Y:S02]  /*00d0*/  IMAD.SHL.U32 R7, R5, 0x2, RZ ;  /* 0x0000000205077824 */ /* 0x000fe400078e00ff */
[----:B------:R-:W-:Y:S02]  /*00e0*/  IMAD R8, R16, c[0x0][0x198], RZ ;  /* 0x0000660010087a24 */ /* 0x000fe400078e02ff */
[----:B------:R-:W-:Y:S01]  /*00f0*/  IMAD.HI R3, R3, 0x2, RZ ;  /* 0x0000000203037827 */ /* 0x000fe200078e02ff */
[----:B------:R-:W-:Y:S02]  /*0100*/  IADD3 R28, P0, P1, R7, c[0x0][0x160], R4 ;  /* 0x00005800071c7a10 */ /* 0x000fe4000791e004 */
[----:B------:R-:W-:Y:S01]  /*0110*/  LEA R7, R32, R8, 0x3 ;  /* 0x0000000820077211 */ /* 0x000fe200078e18ff */
[----:B------:R-:W-:-:S05]  /*0120*/  IMAD.HI R6, R5, 0x2, RZ ;  /* 0x0000000205067827 */ /* 0x000fca00078e02ff */
[----:B------:R-:W-:Y:S01]  /*0130*/  IADD3.X R30, R6, c[0x0][0x164], R3, P0, P1 ;  /* 0x00005900061e7a10 */ /* 0x000fe200007e2403 */
[----:B------:R-:W-:Y:S01]  /*0140*/  IMAD R3, R32, 0x8, R7 ;  /* 0x0000000820037824 */ /* 0x000fe200078e0207 */
[-C--:B------:R-:W-:Y:S02]  /*0150*/  LEA R4, P0, R8, R28.reuse, 0x1 ;  /* 0x0000001c08047211 */ /* 0x080fe400078008ff */
[----:B------:R-:W-:Y:S01]  /*0160*/  LEA R6, P1, R7, R28, 0x1 ;  /* 0x0000001c07067211 */ /* 0x000fe200078208ff */
[----:B------:R-:W-:Y:S01]  /*0170*/  IMAD R11, R32, 0x8, R3 ;  /* 0x00000008200b7824 */ /* 0x000fe200078e0203 */
[----:B------:R-:W-:Y:S02]  /*0180*/  LEA.HI.X.SX32 R5, R8, R30, 0x1, P0 ;  /* 0x0000001e08057211 */ /* 0x000fe400000f0eff */
[----:B------:R-:W-:Y:S02]  /*0190*/  LEA R8, P0, R3, R28, 0x1 ;  /* 0x0000001c03087211 */ /* 0x000fe400078008ff */
[-C--:B------:R-:W-:Y:S01]  /*01a0*/  LEA.HI.X.SX32 R7, R7, R30.reuse, 0x1, P1 ;  /* 0x0000001e07077211 */ /* 0x080fe200008f0eff */
[----:B------:R0:W2:Y:S01]  /*01b0*/  LDG.E.U16 R18, [R4.64] ;  /* 0x0000000604127981 */ /* 0x0000a2000c1e1500 */
[----:B------:R-:W-:-:S02]  /*01c0*/  LEA.HI.X.SX32 R9, R3, R30, 0x1, P0 ;  /* 0x0000001e03097211 */ /* 0x000fc400000f0eff */
[C---:B------:R-:W-:Y:S01]  /*01d0*/  LEA R10, P0, R11.reuse, R28, 0x1 ;  /* 0x0000001c0b0a7211 */ /* 0x040fe200078008ff */
[----:B------:R1:W3:Y:S01]  /*01e0*/  LDG.E.U16 R19, [R6.64] ;  /* 0x0000000606137981 */ /* 0x0002e2000c1e1500 */
[C---:B------:R-:W-:Y:S02]  /*01f0*/  LEA R3, R32.reuse, R11, 0x3 ;  /* 0x0000000b20037211 */ /* 0x040fe400078e18ff */
[----:B------:R-:W-:Y:S01]  /*0200*/  LEA.HI.X.SX32 R11, R11, R30, 0x1, P0 ;  /* 0x0000001e0b0b7211 */ /* 0x000fe200000f0eff */
[----:B------:R4:W5:Y:S01]  /*0210*/  LDG.E.U16 R20, [R8.64] ;  /* 0x0000000608147981 */ /* 0x000962000c1e1500 */
[C---:B------:R-:W-:Y:S01]  /*0220*/  LEA R12, P0, R3.reuse, R28, 0x1 ;  /* 0x0000001c030c7211 */ /* 0x040fe200078008ff */
[C---:B------:R-:W-:Y:S02]  /*0230*/  IMAD R15, R32.reuse, 0x8, R3 ;  /* 0x00000008200f7824 */ /* 0x040fe400078e0203 */
[----:B------:R1:W5:Y:S01]  /*0240*/  LDG.E.U16 R21, [R10.64] ;  /* 0x000000060a157981 */ /* 0x000362000c1e1500 */
[----:B------:R-:W-:Y:S01]  /*0250*/  LEA.HI.X.SX32 R13, R3, R30, 0x1, P0 ;  /* 0x0000001e030d7211 */ /* 0x000fe200000f0eff */
[----:B------:R-:W-:Y:S01]  /*0260*/  IMAD R3, R32, 0x8, R15 ;  /* 0x0000000820037824 */ /* 0x000fe200078e020f */
[----:B0-----:R-:W-:-:S03]  /*0270*/  LEA R4, P0, R15, R28, 0x1 ;  /* 0x0000001c0f047211 */ /* 0x001fc600078008ff */
[----:B------:R0:W5:Y:S01]  /*0280*/  LDG.E.U16 R22, [R12.64] ;  /* 0x000000060c167981 */ /* 0x000162000c1e1500 */
[----:B------:R-:W-:Y:S02]  /*0290*/  LEA R14, P1, R3, R28, 0x1 ;  /* 0x0000001c030e7211 */ /* 0x000fe400078208ff */
[C---:B------:R-:W-:Y:S02]  /*02a0*/  LEA R17, R32.reuse, R3, 0x3 ;  /* 0x0000000320117211 */ /* 0x040fe400078e18ff */
[-C--:B------:R-:W-:Y:S02]  /*02b0*/  LEA.HI.X.SX32 R5, R15, R30.reuse, 0x1, P0 ;  /* 0x0000001e0f057211 */ /* 0x080fe400000f0eff */
[----:B------:R-:W-:Y:S01]  /*02c0*/  LEA.HI.X.SX32 R15, R3, R30, 0x1, P1 ;  /* 0x0000001e030f7211 */ /* 0x000fe200008f0eff */
[C---:B------:R-:W-:Y:S01]  /*02d0*/  IMAD R3, R32.reuse, 0x8, R17 ;  /* 0x0000000820037824 */ /* 0x040fe200078e0211 */
[C---:B-1----:R-:W-:Y:S01]  /*02e0*/  LEA R6, P0, R17.reuse, R28, 0x1 ;  /* 0x0000001c11067211 */ /* 0x042fe200078008ff */
[----:B------:R1:W5:Y:S02]  /*02f0*/  LDG.E.U16 R23, [R4.64] ;  /* 0x0000000604177981 */ /* 0x000364000c1e1500 */
[----:B------:R-:W-:Y:S01]  /*0300*/  IMAD R11, R32, 0x8, R3 ;  /* 0x00000008200b7824 */ /* 0x000fe200078e0203 */
[----:B------:R-:W-:Y:S01]  /*0310*/  LEA.HI.X.SX32 R7, R17, R30, 0x1, P0 ;  /* 0x0000001e11077211 */ /* 0x000fe200000f0eff */
[----:B------:R0:W5:Y:S01]  /*0320*/  LDG.E.U16 R24, [R14.64] ;  /* 0x000000060e187981 */ /* 0x000162000c1e1500 */
[----:B----4-:R-:W-:-:S03]  /*0330*/  LEA R8, P0, R3, R28, 0x1 ;  /* 0x0000001c03087211 */ /* 0x010fc600078008ff */
[----:B------:R4:W5:Y:S01]  /*0340*/  LDG.E.U16 R25, [R6.64] ;  /* 0x0000000606197981 */ /* 0x000962000c1e1500 */
[----:B------:R-:W-:Y:S02]  /*0350*/  LEA.HI.X.SX32 R9, R3, R30, 0x1, P0 ;  /* 0x0000001e03097211 */ /* 0x000fe400000f0eff */
[C---:B------:R-:W-:Y:S02]  /*0360*/  LEA R3, R32.reuse, R11, 0x3 ;  /* 0x0000000b20037211 */ /* 0x040fe400078e18ff */
[-C--:B------:R-:W-:Y:S01]  /*0370*/  LEA R10, P0, R11, R28.reuse, 0x1 ;  /* 0x0000001c0b0a7211 */ /* 0x080fe200078008ff */
[----:B------:R4:W5:Y:S01]  /*0380*/  LDG.E.U16 R26, [R8.64] ;  /* 0x00000006081a7981 */ /* 0x000962000c1e1500 */
[----:B0-----:R-:W-:Y:S01]  /*0390*/  LEA R12, P1, R3, R28, 0x1 ;  /* 0x0000001c030c7211 */ /* 0x001fe200078208ff */
[----:B------:R-:W-:-:S03]  /*03a0*/  IMAD R17, R32, 0x8, R3 ;  /* 0x0000000820117824 */ /* 0x000fc600078e0203 */
[-C--:B------:R-:W-:Y:S01]  /*03b0*/  LEA.HI.X.SX32 R13, R3, R30.reuse, 0x1, P1 ;  /* 0x0000001e030d7211 */ /* 0x080fe200008f0eff */
[C---:B------:R-:W-:Y:S01]  /*03c0*/  IMAD R3, R32.reuse, 0x8, R17 ;  /* 0x0000000820037824 */ /* 0x040fe200078e0211 */
[----:B------:R-:W-:Y:S02]  /*03d0*/  LEA.HI.X.SX32 R11, R11, R30, 0x1, P0 ;  /* 0x0000001e0b0b7211 */ /* 0x000fe400000f0eff */
[C---:B-1----:R-:W-:Y:S01]  /*03e0*/  LEA R4, P0, R17.reuse, R28, 0x1 ;  /* 0x0000001c11047211 */ /* 0x042fe200078008ff */
[----:B------:R0:W5:Y:S01]  /*03f0*/  LDG.E.U16 R12, [R12.64] ;  /* 0x000000060c0c7981 */ /* 0x000162000c1e1500 */
[C---:B------:R-:W-:Y:S02]  /*0400*/  LEA R15, R32.reuse, R3, 0x3 ;  /* 0x00000003200f7211 */ /* 0x040fe400078e18ff */
[----:B------:R-:W-:Y:S01]  /*0410*/  LEA.HI.X.SX32 R5, R17, R30, 0x1, P0 ;  /* 0x0000001e11057211 */ /* 0x000fe200000f0eff */
[----:B------:R1:W5:Y:S01]  /*0420*/  LDG.E.U16 R27, [R10.64] ;  /* 0x000000060a1b7981 */ /* 0x000362000c1e1500 */
[----:B----4-:R-:W-:Y:S01]  /*0430*/  LEA R6, P0, R3, R28, 0x1 ;  /* 0x0000001c03067211 */ /* 0x010fe200078008ff */
[----:B------:R-:W-:-:S02]  /*0440*/  IMAD R17, R32, 0x8, R15 ;  /* 0x0000000820117824 */ /* 0x000fc400078e020f */
[----:B------:R4:W5:Y:S01]  /*0450*/  LDG.E.U16 R4, [R4.64] ;  /* 0x0000000604047981 */ /* 0x000962000c1e1500 */
[----:B------:R-:W-:Y:S01]  /*0460*/  LEA.HI.X.SX32 R7, R3, R30, 0x1, P0 ;  /* 0x0000001e03077211 */ /* 0x000fe200000f0eff */
[----:B------:R-:W-:Y:S01]  /*0470*/  IMAD R3, R32, 0x8, R17 ;  /* 0x0000000820037824 */ /* 0x000fe200078e0211 */
[-C--:B------:R-:W-:Y:S02]  /*0480*/  LEA R8, P0, R15, R28.reuse, 0x1 ;  /* 0x0000001c0f087211 */ /* 0x080fe400078008ff */
[----:B------:R-:W-:Y:S01]  /*0490*/  LEA R14, P1, R17, R28, 0x1 ;  /* 0x0000001c110e7211 */ /* 0x000fe200078208ff */
[----:B------:R-:W5:Y:S01]  /*04a0*/  LDG.E.U16 R6, [R6.64] ;  /* 0x0000000606067981 */ /* 0x000f62000c1e1500 */
[----:B------:R-:W-:Y:S02]  /*04b0*/  LEA.HI.X.SX32 R9, R15, R30, 0x1, P0 ;  /* 0x0000001e0f097211 */ /* 0x000fe400000f0eff */
[----:B-1----:R-:W-:Y:S02]  /*04c0*/  LEA R10, P0, R3, R28, 0x1 ;  /* 0x0000001c030a7211 */ /* 0x002fe400078008ff */
[-C--:B------:R-:W-:Y:S01]  /*04d0*/  LEA.HI.X.SX32 R15, R17, R30.reuse, 0x1, P1 ;  /* 0x0000001e110f7211 */ /* 0x080fe200008f0eff */
[----:B------:R-:W5:Y:S01]  /*04e0*/  LDG.E.U16 R8, [R8.64] ;  /* 0x0000000608087981 */ /* 0x000f62000c1e1500 */
[----:B------:R-:W-:-:S03]  /*04f0*/  LEA.HI.X.SX32 R11, R3, R30, 0x1, P0 ;  /* 0x0000001e030b7211 */ /* 0x000fc600000f0eff */
[----:B------:R-:W5:Y:S04]  /*0500*/  LDG.E.U16 R14, [R14.64] ;  /* 0x000000060e0e7981 */ /* 0x000f68000c1e1500 */
[----:B------:R-:W5:Y:S01]  /*0510*/  LDG.E.U16 R10, [R10.64] ;  /* 0x000000060a0a7981 */ /* 0x000f62000c1e1500 */
[C---:B------:R-:W-:Y:S02]  /*0520*/  LOP3.LUT R81, R0.reuse, 0xc0, RZ, 0xc0, !PT ;  /* 0x000000c000517812 */ /* 0x040fe400078ec0ff */
[----:B0-----:R-:W-:Y:S02]  /*0530*/  SHF.L.U32 R13, R0, 0x1, RZ ;  /* 0x00000001000d7819 */ /* 0x001fe400000006ff */
[----:B------:R-:W-:Y:S02]  /*0540*/  SHF.R.U32.HI R28, RZ, 0x2, R81 ;  /* 0x00000002ff1c7819 */ /* 0x000fe40000011651 */
[----:B------:R-:W-:-:S02]  /*0550*/  IADD3 R80, R70, 0x20, RZ ;  /* 0x0000002046507810 */ /* 0x000fc40007ffe0ff */
[----:B------:R-:W-:Y:S02]  /*0560*/  LOP3.LUT R3, R28, 0x1fe, R13, 0x78, !PT ;  /* 0x000001fe1c037812 */ /* 0x000fe400078e780d */
[----:B------:R-:W-:Y:S02]  /*0570*/  ISETP.GE.AND P0, PT, R80, 0x1, PT ;  /* 0x000000015000780c */ /* 0x000fe40003f06270 */
[C---:B----4-:R-:W-:Y:S02]  /*0580*/  LOP3.LUT R5, R0.reuse, 0xe0, RZ, 0xc0, !PT ;  /* 0x000000e000057812 */ /* 0x050fe400078ec0ff */
[C---:B------:R-:W-:Y:S02]  /*0590*/  LOP3.LUT R84, R0.reuse, 0xff, RZ, 0xc0, !PT ;  /* 0x000000ff00547812 */ /* 0x040fe400078ec0ff */
[----:B------:R-:W-:Y:S01]  /*05a0*/  LOP3.LUT R83, R0, 0x1c, RZ, 0xc0, !PT ;  /* 0x0000001c00537812 */ /* 0x000fe200078ec0ff */
[----:B------:R-:W-:Y:S01]  /*05b0*/  IMAD.MOV.U32 R79, RZ, RZ, 0x3f800000 ;  /* 0x3f800000ff4f7424 */ /* 0x000fe200078e00ff */
[----:B------:R-:W-:Y:S01]  /*05c0*/  MOV R58, 0xff800000 ;  /* 0xff800000003a7802 */ /* 0x000fe20000000f00 */
[----:B------:R-:W-:Y:S01]  /*05d0*/  IMAD.MOV.U32 R59, RZ, RZ, -0x800000 ;  /* 0xff800000ff3b7424 */ /* 0x000fe200078e00ff */
[----:B------:R-:W-:Y:S01]  /*05e0*/  MOV R78, 0x3f800000 ;  /* 0x3f800000004e7802 */ /* 0x000fe20000000f00 */
[----:B------:R-:W-:Y:S01]  /*05f0*/  IMAD.MOV.U32 R57, RZ, RZ, -0x800000 ;  /* 0xff800000ff397424 */ /* 0x000fe200078e00ff */
[----:B------:R-:W-:Y:S01]  /*0600*/  CS2R R36, SRZ ;  /* 0x0000000000247805 */ /* 0x000fe2000001ff00 */
[----:B------:R-:W-:Y:S01]  /*0610*/  IMAD.MOV.U32 R56, RZ, RZ, -0x800000 ;  /* 0xff800000ff387424 */ /* 0x000fe200078e00ff */
[----:B------:R-:W-:Y:S01]  /*0620*/  CS2R R38, SRZ ;  /* 0x0000000000267805 */ /* 0x000fe2000001ff00 */
[----:B------:R-:W-:Y:S01]  /*0630*/  IMAD.MOV.U32 R77, RZ, RZ, 0x3f800000 ;  /* 0x3f800000ff4d7424 */ /* 0x000fe200078e00ff */
[----:B------:R-:W-:Y:S01]  /*0640*/  CS2R R28, SRZ ;  /* 0x00000000001c7805 */ /* 0x000fe2000001ff00 */
[----:B------:R-:W-:Y:S01]  /*0650*/  IMAD.MOV.U32 R76, RZ, RZ, 0x3f800000 ;  /* 0x3f800000ff4c7424 */ /* 0x000fe200078e00ff */
[----:B------:R-:W-:Y:S01]  /*0660*/  CS2R R30, SRZ ;  /* 0x00000000001e7805 */ /* 0x000fe2000001ff00 */
[----:B------:R-:W-:Y:S01]  /*0670*/  ISETP.GE.U32.AND P4, PT, R84, 0x20, PT ;  /* 0x000000205400780c */ /* 0x000fe20003f86070 */
[----:B------:R-:W-:Y:S01]  /*0680*/  CS2R R32, SRZ ;  /* 0x0000000000207805 */ /* 0x000fe2000001ff00 */
[----:B------:R-:W-:Y:S01]  /*0690*/  CS2R R34, SRZ ;  /* 0x0000000000227805 */ /* 0x000fe2000001ff00 */
[----:B--2---:R-:W-:Y:S04]  /*06a0*/  STS.U16 [R3], R18 ;  /* 0x0000001203007388 */ /* 0x004fe80000000400 */
[----:B---3--:R-:W-:Y:S04]  /*06b0*/  STS.U16 [R3+0x200], R19 ;  /* 0x0002001303007388 */ /* 0x008fe80000000400 */
[----:B-----5:R-:W-:Y:S04]  /*06c0*/  STS.U16 [R3+0x400], R20 ;  /* 0x0004001403007388 */ /* 0x020fe80000000400 */
[----:B------:R-:W-:Y:S04]  /*06d0*/  STS.U16 [R3+0x600], R21 ;  /* 0x0006001503007388 */ /* 0x000fe80000000400 */
[----:B------:R-:W-:Y:S04]  /*06e0*/  STS.U16 [R3+0x800], R22 ;  /* 0x0008001603007388 */ /* 0x000fe80000000400 */
[----:B------:R-:W-:Y:S04]  /*06f0*/  STS.U16 [R3+0xa00], R23 ;  /* 0x000a001703007388 */ /* 0x000fe80000000400 */
[----:B------:R-:W-:Y:S04]  /*0700*/  STS.U16 [R3+0xc00], R24 ;  /* 0x000c001803007388 */ /* 0x000fe80000000400 */
[----:B------:R-:W-:Y:S04]  /*0710*/  STS.U16 [R3+0xe00], R25 ;  /* 0x000e001903007388 */ /* 0x000fe80000000400 */
[----:B------:R-:W-:Y:S04]  /*0720*/  STS.U16 [R3+0x1000], R26 ;  /* 0x0010001a03007388 */ /* 0x000fe80000000400 */
[----:B------:R-:W-:Y:S04]  /*0730*/  STS.U16 [R3+0x1400], R12 ;  /* 0x0014000c03007388 */ /* 0x000fe80000000400 */
[----:B------:R-:W-:Y:S04]  /*0740*/  STS.U16 [R3+0x1200], R27 ;  /* 0x0012001b03007388 */ /* 0x000fe80000000400 */
[----:B------:R0:W-:Y:S04]  /*0750*/  STS.U16 [R3+0x1600], R4 ;  /* 0x0016000403007388 */ /* 0x0001e80000000400 */
[----:B------:R-:W-:Y:S04]  /*0760*/  STS.U16 [R3+0x1800], R6 ;  /* 0x0018000603007388 */ /* 0x000fe80000000400 */
[----:B------:R-:W-:Y:S04]  /*0770*/  STS.U16 [R3+0x1a00], R8 ;  /* 0x001a000803007388 */ /* 0x000fe80000000400 */
[----:B------:R-:W-:Y:S04]  /*0780*/  STS.U16 [R3+0x1c00], R14 ;  /* 0x001c000e03007388 */ /* 0x000fe80000000400 */
[----:B------:R1:W-:Y:S01]  /*0790*/  STS.U16 [R3+0x1e00], R10 ;  /* 0x001e000a03007388 */ /* 0x0003e20000000400 */
[----:B0-----:R-:W-:-:S02]  /*07a0*/  MOV R4, c[0x0][0x1c8] ;  /* 0x0000720000047a02 */ /* 0x001fc40000000f00 */
[----:B-1----:R-:W-:Y:S01]  /*07b0*/  LOP3.LUT R3, R0, 0x3, RZ, 0xc0, !PT ;  /* 0x0000000300037812 */ /* 0x002fe200078ec0ff */
[----:B------:R-:W-:Y:S02]  /*07c0*/  IMAD.SHL.U32 R10, R5, 0x8, RZ ;  /* 0x00000008050a7824 */ /* 0x000fe400078e00ff */
[----:B------:R-:W-:Y:S02]  /*07d0*/  IMAD R5, R16, c[0x0][0x1c8], RZ ;  /* 0x0000720010057a24 */ /* 0x000fe400078e02ff */
[----:B------:R-:W-:Y:S01]  /*07e0*/  IMAD.SHL.U32 R12, R3, 0x20, RZ ;  /* 0x00000020030c7824 */ /* 0x000fe200078e00ff */
[----:B------:R-:W-:Y:S01]  /*07f0*/  CS2R R24, SRZ ;  /* 0x0000000000187805 */ /* 0x000fe2000001ff00 */
[----:B------:R-:W-:Y:S01]  /*0800*/  CS2R R26, SRZ ;  /* 0x00000000001a7805 */ /* 0x000fe2000001ff00 */
[----:B------:R-:W-:Y:S02]  /*0810*/  LEA R7, R4, R5, 0x3 ;  /* 0x0000000504077211 */ /* 0x000fe400078e18ff */
[----:B------:R-:W-:Y:S01]  /*0820*/  IADD3 R6, R83, R12, R10 ;  /* 0x0000000c53067210 */ /* 0x000fe20007ffe00a */
[----:B------:R-:W-:Y:S05]  /*0830*/  @!P0 BRA `(.L_x_0) ;  /* 0x00001bc000008947 */ /* 0x000fea0003800000 */
[----:B------:R-:W-:Y:S01]  /*0840*/  SHF.R.S32.HI R8, RZ, 0x4, R0 ;  /* 0x00000004ff087819 */ /* 0x000fe20000011400 */
[C---:B------:R-:W-:Y:S01]  /*0850*/  IMAD.SHL.U32 R17, R0.reuse, 0x8, RZ ;  /* 0x0000000800117824 */ /* 0x040fe200078e00ff */
[----:B------:R-:W-:Y:S01]  /*0860*/  LOP3.LUT R19, R0, 0x20, RZ, 0xc0, !PT ;  /* 0x0000002000137812 */ /* 0x000fe200078ec0ff */
[----:B------:R-:W-:Y:S01]  /*0870*/  IMAD R11, R2, c[0x0][0x1b0], RZ ;  /* 0x00006c00020b7a24 */ /* 0x000fe200078e02ff */
[----:B------:R-:W-:Y:S01]  /*0880*/  SGXT R8, R8, 0x1 ;  /* 0x000000010808781a */ /* 0x000fe20000000200 */
[----:B------:R-:W-:Y:S01]  /*0890*/  IMAD.MOV.U32 R88, RZ, RZ, -0x800000 ;  /* 0xff800000ff587424 */ /* 0x000fe200078e00ff */
[--C-:B------:R-:W-:Y:S01]  /*08a0*/  SHF.R.U32.HI R9, RZ, 0x1, R19.reuse ;  /* 0x00000001ff097819 */ /* 0x100fe20000011613 */
[----:B------:R-:W-:Y:S01]  /*08b0*/  IMAD.MOV.U32 R87, RZ, RZ, -0x800000 ;  /* 0xff800000ff577424 */ /* 0x000fe200078e00ff */
[----:B------:R-:W-:Y:S01]  /*08c0*/  LOP3.LUT R14, R17, 0x60, RZ, 0xc0, !PT ;  /* 0x00000060110e7812 */ /* 0x000fe200078ec0ff */
[----:B------:R-:W-:Y:S01]  /*08d0*/  IMAD.MOV.U32 R86, RZ, RZ, -0x800000 ;  /* 0xff800000ff567424 */ /* 0x000fe200078e00ff */
[----:B------:R-:W-:Y:S01]  /*08e0*/  LOP3.LUT R23, R9, 0x90, R8, 0x78, !PT ;  /* 0x0000009009177812 */ /* 0x000fe200078e7808 */
[----:B------:R-:W-:Y:S01]  /*08f0*/  IMAD.MOV.U32 R78, RZ, RZ, 0x3f800000 ;  /* 0x3f800000ff4e7424 */ /* 0x000fe200078e00ff */
[C---:B------:R-:W-:Y:S01]  /*0900*/  LOP3.LUT R9, R0.reuse, 0xf, RZ, 0xc0, !PT ;  /* 0x0000000f00097812 */ /* 0x040fe200078ec0ff */
[C---:B------:R-:W-:Y:S01]  /*0910*/  IMAD R24, R3.reuse, 0x4, R14 ;  /* 0x0000000403187824 */ /* 0x040fe200078e020e */
[C---:B------:R-:W-:Y:S01]  /*0920*/  LOP3.LUT R8, R0.reuse, 0x7f, RZ, 0xc0, !PT ;  /* 0x0000007f00087812 */ /* 0x040fe200078ec0ff */
[----:B------:R-:W-:Y:S01]  /*0930*/  IMAD.MOV.U32 R77, RZ, RZ, 0x3f800000 ;  /* 0x3f800000ff4d7424 */ /* 0x000fe200078e00ff */
[----:B------:R-:W-:Y:S01]  /*0940*/  LOP3.LUT R16, R0, 0x7, RZ, 0xc0, !PT ;  /* 0x0000000700107812 */ /* 0x000fe200078ec0ff */
[----:B------:R-:W-:Y:S01]  /*0950*/  CS2R R36, SRZ ;  /* 0x0000000000247805 */ /* 0x000fe2000001ff00 */
[----:B------:R-:W-:Y:S01]  /*0960*/  SHF.L.U32 R14, R3, 0x1, RZ ;  /* 0x00000001030e7819 */ /* 0x000fe200000006ff */
[----:B------:R-:W-:Y:S01]  /*0970*/  IMAD R15, R8, c[0x0][0x1a8], RZ ;  /* 0x00006a00080f7a24 */ /* 0x000fe200078e02ff */
[----:B------:R-:W-:Y:S01]  /*0980*/  LOP3.LUT R21, R17, 0x30, RZ, 0xc0, !PT ;  /* 0x0000003011157812 */ /* 0x000fe200078ec0ff */
[----:B------:R-:W-:Y:S01]  /*0990*/  IMAD R17, R9, c[0x0][0x1b4], RZ ;  /* 0x00006d0009117a24 */ /* 0x000fe200078e02ff */
[----:B------:R-:W-:Y:S01]  /*09a0*/  ISETP.GE.U32.AND P5, PT, R84, 0x40, PT ;  /* 0x000000405400780c */ /* 0x000fe20003fa6070 */
[----:B------:R-:W-:Y:S01]  /*09b0*/  IMAD.SHL.U32 R68, R8, 0x2, RZ ;  /* 0x0000000208447824 */ /* 0x000fe200078e00ff */
[----:B------:R-:W-:Y:S01]  /*09c0*/  LEA.HI R8, R19, R14, RZ, 0x1e ;  /* 0x0000000e13087211 */ /* 0x000fe200078ff0ff */
[C---:B------:R-:W-:Y:S01]  /*09d0*/  IMAD R25, R16.reuse, 0x4, R19 ;  /* 0x0000000410197824 */ /* 0x040fe200078e0213 */
[C---:B------:R-:W-:Y:S01]  /*09e0*/  LEA R18, R16.reuse, R21, 0x6 ;  /* 0x0000001510127211 */ /* 0x040fe200078e30ff */
[----:B------:R-:W-:Y:S01]  /*09f0*/  IMAD.SHL.U32 R20, R16, 0x10, RZ ;  /* 0x0000001010147824 */ /* 0x000fe200078e00ff */
[----:B------:R-:W-:Y:S01]  /*0a00*/  SHF.L.U32 R16, R11, 0x1, RZ ;  /* 0x000000010b107819 */ /* 0x000fe200000006ff */
[----:B------:R-:W-:Y:S01]  /*0a10*/  IMAD.SHL.U32 R19, R17, 0x2, RZ ;  /* 0x0000000211137824 */ /* 0x000fe200078e00ff */
[----:B------:R-:W-:Y:S01]  /*0a20*/  LOP3.LUT P0, RZ, R0, 0x80, RZ, 0xc0, !PT ;  /* 0x0000008000ff7812 */ /* 0x000fe2000780c0ff */
[----:B------:R-:W-:Y:S01]  /*0a30*/  IMAD.SHL.U32 R14, R15, 0x2, RZ ;  /* 0x000000020f0e7824 */ /* 0x000fe200078e00ff */
[----:B------:R-:W-:Y:S01]  /*0a40*/  ISETP.EQ.U32.AND P6, PT, R3, RZ, !P5 ;  /* 0x000000ff0300720c */ /* 0x000fe20006fc2070 */
[----:B------:R-:W-:Y:S01]  /*0a50*/  IMAD R3, R2, c[0x0][0x1a0], RZ ;  /* 0x0000680002037a24 */ /* 0x000fe200078e02ff */
[----:B------:R-:W-:Y:S01]  /*0a60*/  IADD3 R92, P2, P3, R19, c[0x0][0x170], R16 ;  /* 0x00005c00135c7a10 */ /* 0x000fe20007b5e010 */
[----:B------:R-:W-:Y:S01]  /*0a70*/  IMAD.SHL.U32 R19, R0, 0x20, RZ ;  /* 0x0000002000137824 */ /* 0x000fe200078e00ff */
[--C-:B------:R-:W-:Y:S01]  /*0a80*/  SHF.R.S32.HI R16, RZ, 0x2, R0.reuse ;  /* 0x00000002ff107819 */ /* 0x100fe20000011400 */
[----:B------:R-:W-:Y:S01]  /*0a90*/  IMAD.SHL.U32 R9, R3, 0x2, RZ ;  /* 0x0000000203097824 */ /* 0x000fe200078e00ff */
[----:B------:R-:W-:Y:S01]  /*0aa0*/  SEL R21, RZ, 0x110, !P0 ;  /* 0x00000110ff157807 */ /* 0x000fe20004000000 */
[----:B------:R-:W-:Y:S01]  /*0ab0*/  IMAD.HI R15, R15, 0x2, RZ ;  /* 0x000000020f0f7827 */ /* 0x000fe200078e02ff */
[----:B------:R-:W-:Y:S01]  /*0ac0*/  LOP3.LUT R20, R20, 0x30, R13, 0x78, !PT ;  /* 0x0000003014147812 */ /* 0x000fe200078e780d */
[----:B------:R-:W-:Y:S01]  /*0ad0*/  CS2R R38, SRZ ;  /* 0x0000000000267805 */ /* 0x000fe2000001ff00 */
[----:B------:R-:W-:Y:S01]  /*0ae0*/  SGXT R16, R16, 0x1 ;  /* 0x000000011010781a */ /* 0x000fe20000000200 */
[----:B------:R-:W-:Y:S01]  /*0af0*/  IMAD.HI R11, R11, 0x2, RZ ;  /* 0x000000020b0b7827 */ /* 0x000fe200078e02ff */
[----:B------:R-:W-:Y:S01]  /*0b00*/  LOP3.LUT R68, R21, R68, RZ, 0x3c, !PT ;  /* 0x0000004415447212 */ /* 0x000fe200078e3cff */
[----:B------:R-:W-:Y:S01]  /*0b10*/  CS2R R28, SRZ ;  /* 0x00000000001c7805 */ /* 0x000fe2000001ff00 */
[----:B------:R-:W-:Y:S01]  /*0b20*/  SHF.R.S32.HI R21, RZ, 0x6, R0 ;  /* 0x00000006ff157819 */ /* 0x000fe20000011400 */
[----:B------:R-:W-:Y:S01]  /*0b30*/  CS2R R30, SRZ ;  /* 0x00000000001e7805 */ /* 0x000fe2000001ff00 */
[----:B------:R-:W-:Y:S01]  /*0b40*/  LEA R22, R25, R20, 0x6 ;  /* 0x0000001419167211 */ /* 0x000fe200078e30ff */
[----:B------:R-:W-:Y:S01]  /*0b50*/  IMAD.MOV.U32 R25, RZ, RZ, c[0x0][0x1a4] ;  /* 0x00006900ff197624 */ /* 0x000fe200078e00ff */
[----:B------:R-:W-:Y:S01]  /*0b60*/  IADD3 R107, P0, P1, R14, c[0x0][0x168], R9 ;  /* 0x00005a000e6b7a10 */ /* 0x000fe2000791e009 */
[----:B------:R-:W-:Y:S01]  /*0b70*/  IMAD.HI R14, R3, 0x2, RZ ;  /* 0x00000002030e7827 */ /* 0x000fe200078e02ff */
[----:B------:R-:W-:Y:S01]  /*0b80*/  LOP3.LUT R20, R16, 0x90, RZ, 0xc0, !PT ;  /* 0x0000009010147812 */ /* 0x000fe200078ec0ff */
[----:B------:R-:W-:Y:S01]  /*0b90*/  CS2R R32, SRZ ;  /* 0x0000000000207805 */ /* 0x000fe2000001ff00 */
[----:B------:R-:W-:Y:S01]  /*0ba0*/  LOP3.LUT R18, R18, 0x10, R13, 0x78, !PT ;  /* 0x0000001012127812 */ /* 0x000fe200078e780d */
[----:B------:R-:W-:Y:S01]  /*0bb0*/  IMAD.HI R16, R17, 0x2, RZ ;  /* 0x0000000211107827 */ /* 0x000fe200078e02ff */
[----:B------:R-:W-:Y:S01]  /*0bc0*/  SGXT R17, R21, 0x1 ;  /* 0x000000011511781a */ /* 0x000fe20000000200 */
[----:B------:R-:W-:Y:S01]  /*0bd0*/  CS2R R34, SRZ ;  /* 0x0000000000227805 */ /* 0x000fe2000001ff00 */
[C---:B------:R-:W-:Y:S01]  /*0be0*/  LOP3.LUT R3, R20.reuse, 0x160, R19, 0xf8, !PT ;  /* 0x0000016014037812 */ /* 0x040fe200078ef813 */
[----:B------:R-:W-:Y:S01]  /*0bf0*/  IMAD.IADD R9, R23, 0x1, R24 ;  /* 0x0000000117097824 */ /* 0x000fe200078e0218 */
[----:B------:R-:W-:Y:S01]  /*0c00*/  LOP3.LUT R20, R20, R10, RZ, 0xfc, !PT ;  /* 0x0000000a14147212 */ /* 0x000fe200078efcff */
[----:B------:R-:W-:Y:S01]  /*0c10*/  UMOV UR4, URZ ;  /* 0x0000003f00047c82 */ /* 0x000fe20008000000 */
[----:B------:R-:W-:Y:S01]  /*0c20*/  IADD3.X R23, R15, c[0x0][0x16c], R14, P0, P1 ;  /* 0x00005b000f177a10 */ /* 0x000fe200007e240e */
[----:B------:R-:W-:Y:S01]  /*0c30*/  UMOV UR5, URZ ;  /* 0x0000003f00057c82 */ /* 0x000fe20008000000 */
[----:B------:R-:W-:-:S02]  /*0c40*/  LOP3.LUT R10, R17, 0x90, RZ, 0xc0, !PT ;  /* 0x00000090110a7812 */ /* 0x000fc400078ec0ff */
[----:B------:R-:W-:Y:S02]  /*0c50*/  IADD3.X R24, R16, c[0x0][0x174], R11, P2, P3 ;  /* 0x00005d0010187a10 */ /* 0x000fe400017e640b */
[----:B------:R-:W-:Y:S02]  /*0c60*/  SHF.R.U32.HI R15, RZ, 0x7, R0 ;  /* 0x00000007ff0f7819 */ /* 0x000fe40000011600 */
[----:B------:R-:W-:Y:S02]  /*0c70*/  LOP3.LUT R11, R0, 0x10, RZ, 0xc0, !PT ;  /* 0x00000010000b7812 */ /* 0x000fe400078ec0ff */
[--C-:B------:R-:W-:Y:S02]  /*0c80*/  LOP3.LUT R10, R10, 0x17e, R13.reuse, 0x78, !PT ;  /* 0x0000017e0a0a7812 */ /* 0x100fe400078e780d */
[----:B------:R-:W-:Y:S01]  /*0c90*/  LOP3.LUT R20, R20, 0x10, R13, 0x78, !PT ;  /* 0x0000001014147812 */ /* 0x000fe200078e780d */
[----:B------:R-:W-:Y:S01]  /*0ca0*/  IMAD R64, R11, 0x20, R18 ;  /* 0x000000200b407824 */ /* 0x000fe200078e0212 */
[----:B------:R-:W-:-:S02]  /*0cb0*/  SHF.R.U32.HI R14, RZ, 0x4, R0 ;  /* 0x00000004ff0e7819 */ /* 0x000fc40000011600 */
[----:B------:R-:W-:Y:S02]  /*0cc0*/  SGXT.U32 R13, R15, 0x1 ;  /* 0x000000010f0d781a */ /* 0x000fe40000000000 */
[----:B------:R-:W-:Y:S02]  /*0cd0*/  LEA R21, R11, R12, 0x7 ;  /* 0x0000000c0b157211 */ /* 0x000fe400078e38ff */
[----:B------:R-:W-:Y:S01]  /*0ce0*/  SGXT.U32 R11, R14, 0x4 ;  /* 0x000000040e0b781a */ /* 0x000fe20000000000 */
[----:B------:R-:W-:Y:S01]  /*0cf0*/  IMAD R14, R13, c[0x0][0x1a4], RZ ;  /* 0x000069000d0e7a24 */ /* 0x000fe200078e02ff */
[C---:B------:R-:W-:Y:S02]  /*0d00*/  LEA.HI R13, R0.reuse, 0x70, RZ, 0x1c ;  /* 0x00000070000d7811 */ /* 0x040fe400078fe0ff */
[----:B------:R-:W-:Y:S01]  /*0d10*/  MOV R26, c[0x0][0x1b8] ;  /* 0x00006e00001a7a02 */ /* 0x000fe20000000f00 */
[----:B------:R-:W-:Y:S01]  /*0d20*/  IMAD R15, R11, c[0x0][0x1b8], RZ ;  /* 0x00006e000b0f7a24 */ /* 0x000fe200078e02ff */
[----:B------:R-:W-:Y:S01]  /*0d30*/  LEA.HI R12, R0, 0x30, RZ, 0x1c ;  /* 0x00000030000c7811 */ /* 0x000fe200078fe0ff */
[----:B------:R-:W-:Y:S01]  /*0d40*/  IMAD R19, R13, c[0x0][0x1b8], RZ ;  /* 0x00006e000d137a24 */ /* 0x000fe200078e02ff */
[----:B------:R-:W-:Y:S01]  /*0d50*/  LEA R120, P0, R14, R107, 0x1 ;  /* 0x0000006b0e787211 */ /* 0x000fe200078008ff */
[----:B------:R-:W-:Y:S01]  /*0d60*/  IMAD R13, R26, 0x10, R15 ;  /* 0x000000101a0d7824 */ /* 0x000fe200078e020f */
[----:B------:R-:W-:Y:S01]  /*0d70*/  LEA R104, P2, R15, R92, 0x1 ;  /* 0x0000005c0f687211 */ /* 0x000fe200078408ff */
[----:B------:R-:W-:Y:S01]  /*0d80*/  IMAD R17, R12, c[0x0][0x1b8], RZ ;  /* 0x00006e000c117a24 */ /* 0x000fe200078e02ff */
[----:B------:R-:W-:Y:S01]  /*0d90*/  LEA.HI.X.SX32 R121, R14, R23, 0x1, P0 ;  /* 0x000000170e797211 */ /* 0x000fe200000f0eff */
[----:B------:R-:W-:Y:S01]  /*0da0*/  IMAD R11, R25, 0x2, R14 ;  /* 0x00000002190b7824 */ /* 0x000fe200078e020e */
[----:B------:R-:W-:Y:S01]  /*0db0*/  LEA.HI.X.SX32 R105, R15, R24, 0x1, P2 ;  /* 0x000000180f697211 */ /* 0x000fe200010f0eff */
[----:B------:R-:W-:Y:S01]  /*0dc0*/  IMAD R16, R26, 0x10, R13 ;  /* 0x000000101a107824 */ /* 0x000fe200078e020d */
[----:B------:R-:W-:-:S02]  /*0dd0*/  LEA R102, P3, R13, R92, 0x1 ;  /* 0x0000005c0d667211 */ /* 0x000fc400078608ff */
[----:B------:R-:W-:Y:S01]  /*0de0*/  LEA R12, R25, R11, 0x1 ;  /* 0x0000000b190c7211 */ /* 0x000fe200078e08ff */
[----:B------:R-:W-:Y:S01]  /*0df0*/  IMAD R15, R26, 0x20, R16 ;  /* 0x000000201a0f7824 */ /* 0x000fe200078e0210 */
[----:B------:R-:W-:Y:S02]  /*0e00*/  LEA R98, P1, R17, R92, 0x1 ;  /* 0x0000005c11627211 */ /* 0x000fe400078208ff */
[----:B------:R-:W-:Y:S01]  /*0e10*/  LEA.HI.X.SX32 R103, R13, R24, 0x1, P3 ;  /* 0x000000180d677211 */ /* 0x000fe200018f0eff */
[----:B------:R-:W-:Y:S01]  /*0e20*/  IMAD R13, R25, 0x2, R12 ;  /* 0x00000002190d7824 */ /* 0x000fe200078e020c */
[----:B------:R-:W-:Y:S02]  /*0e30*/  LEA R100, P3, R16, R92, 0x1 ;  /* 0x0000005c10647211 */ /* 0x000fe400078608ff */
[----:B------:R-:W-:Y:S02]  /*0e40*/  LEA R18, R26, R15, 0x4 ;  /* 0x0000000f1a127211 */ /* 0x000fe400078e20ff */
[----:B------:R-:W-:-:S02]  /*0e50*/  LEA.HI.X.SX32 R99, R17, R24, 0x1, P1 ;  /* 0x0000001811637211 */ /* 0x000fc400008f0eff */
[C---:B------:R-:W-:Y:S02]  /*0e60*/  LEA R96, P1, R15.reuse, R92, 0x1 ;  /* 0x0000005c0f607211 */ /* 0x040fe400078208ff */
[----:B------:R-:W-:Y:S01]  /*0e70*/  LEA.HI.X.SX32 R101, R16, R24, 0x1, P3 ;  /* 0x0000001810657211 */ /* 0x000fe200018f0eff */
[----:B------:R-:W-:Y:S01]  /*0e80*/  IMAD R16, R26, 0x10, R18 ;  /* 0x000000101a107824 */ /* 0x000fe200078e0212 */
[----:B------:R-:W-:Y:S01]  /*0e90*/  LEA R94, P3, R18, R92, 0x1 ;  /* 0x0000005c125e7211 */ /* 0x000fe200078608ff */
[----:B------:R-:W-:Y:S01]  /*0ea0*/  CS2R R26, SRZ ;  /* 0x00000000001a7805 */ /* 0x000fe2000001ff00 */
[----:B------:R-:W-:Y:S02]  /*0eb0*/  LEA.HI.X.SX32 R97, R15, R24, 0x1, P1 ;  /* 0x000000180f617211 */ /* 0x000fe400008f0eff */
[----:B------:R-:W-:Y:S02]  /*0ec0*/  LEA R15, R25, R13, 0x1 ;  /* 0x0000000d190f7211 */ /* 0x000fe400078e08ff */
[----:B------:R-:W-:-:S02]  /*0ed0*/  LEA R90, P2, R19, R92, 0x1 ;  /* 0x0000005c135a7211 */ /* 0x000fc400078408ff */
[----:B------:R-:W-:Y:S01]  /*0ee0*/  LEA.HI.X.SX32 R95, R18, R24, 0x1, P3 ;  /* 0x00000018125f7211 */ /* 0x000fe200018f0eff */
[----:B------:R-:W-:Y:S01]  /*0ef0*/  IMAD R14, R25, 0x2, R15 ;  /* 0x00000002190e7824 */ /* 0x000fe200078e020f */
[C---:B------:R-:W-:Y:S02]  /*0f00*/  LEA R92, P3, R16.reuse, R92, 0x1 ;  /* 0x0000005c105c7211 */ /* 0x040fe400078608ff */
[-C--:B------:R-:W-:Y:S02]  /*0f10*/  LEA R118, P1, R11, R107.reuse, 0x1 ;  /* 0x0000006b0b767211 */ /* 0x080fe400078208ff */
[-C--:B------:R-:W-:Y:S01]  /*0f20*/  LEA.HI.X.SX32 R93, R16, R24.reuse, 0x1, P3 ;  /* 0x00000018105d7211 */ /* 0x080fe200018f0eff */
[----:B------:R-:W-:Y:S01]  /*0f30*/  IMAD R16, R25, 0x2, R14 ;  /* 0x0000000219107824 */ /* 0x000fe200078e020e */
[----:B------:R-:W-:Y:S02]  /*0f40*/  LEA R116, P0, R12, R107, 0x1 ;  /* 0x0000006b0c747211 */ /* 0x000fe400078008ff */
[----:B------:R-:W-:Y:S01]  /*0f50*/  LEA.HI.X.SX32 R119, R11, R23, 0x1, P1 ;  /* 0x000000170b777211 */ /* 0x000fe200008f0eff */
[----:B------:R-:W-:Y:S01]  /*0f60*/  IMAD.IADD R11, R20, 0x1, R21 ;  /* 0x00000001140b7824 */ /* 0x000fe200078e0215 */
[----:B------:R-:W-:-:S02]  /*0f70*/  LEA.HI.X.SX32 R91, R19, R24, 0x1, P2 ;  /* 0x00000018135b7211 */ /* 0x000fc400010f0eff */
[-C--:B------:R-:W-:Y:S02]  /*0f80*/  LEA R114, P1, R13, R107.reuse, 0x1 ;  /* 0x0000006b0d727211 */ /* 0x080fe400078208ff */
[----:B------:R-:W-:Y:S02]  /*0f90*/  LEA R112, P2, R15, R107, 0x1 ;  /* 0x0000006b0f707211 */ /* 0x000fe400078408ff */
[-C--:B------:R-:W-:Y:S02]  /*0fa0*/  LEA.HI.X.SX32 R117, R12, R23.reuse, 0x1, P0 ;  /* 0x000000170c757211 */ /* 0x080fe400000f0eff */
[----:B------:R-:W-:Y:S02]  /*0fb0*/  LEA R12, R25, R16, 0x1 ;  /* 0x00000010190c7211 */ /* 0x000fe400078e08ff */
[----:B------:R-:W-:Y:S01]  /*0fc0*/  LEA.HI.X.SX32 R115, R13, R23, 0x1, P1 ;  /* 0x000000170d737211 */ /* 0x000fe200008f0eff */
[----:B------:R-:W-:Y:S01]  /*0fd0*/  CS2R R24, SRZ ;  /* 0x0000000000187805 */ /* 0x000fe2000001ff00 */
[----:B------:R-:W-:-:S02]  /*0fe0*/  LEA.HI R75, R83, 0x18, RZ, 0x1e ;  /* 0x00000018534b7811 */ /* 0x000fc400078ff0ff */
[----:B------:R-:W-:Y:S02]  /*0ff0*/  LEA.HI.X.SX32 R113, R15, R23, 0x1, P2 ;  /* 0x000000170f717211 */ /* 0x000fe400010f0eff */
[-C--:B------:R-:W-:Y:S01]  /*1000*/  LEA R108, P1, R16, R107.reuse, 0x1 ;  /* 0x0000006b106c7211 */ /* 0x080fe200078208ff */
[----:B------:R-:W-:Y:S01]  /*1010*/  IMAD.SHL.U32 R20, R75, 0x8, RZ ;  /* 0x000000084b147824 */ /* 0x000fe200078e00ff */
[-C--:B------:R-:W-:Y:S01]  /*1020*/  LEA R110, P0, R14, R107.reuse, 0x1 ;  /* 0x0000006b0e6e7211 */ /* 0x080fe200078008ff */
[----:B------:R-:W-:Y:S01]  /*1030*/  IMAD.IADD R74, R70, 0x1, R75 ;  /* 0x00000001464a7824 */ /* 0x000fe200078e024b */
[----:B------:R-:W-:Y:S02]  /*1040*/  LEA R106, P2, R12, R107, 0x1 ;  /* 0x0000006b0c6a7211 */ /* 0x000fe400078408ff */
[C---:B------:R-:W-:Y:S02]  /*1050*/  LEA.HI R73, R83.reuse, 0x10, RZ, 0x1e ;  /* 0x0000001053497811 */ /* 0x040fe400078ff0ff */
[----:B------:R-:W-:-:S02]  /*1060*/  LEA.HI R71, R83, 0x8, RZ, 0x1e ;  /* 0x0000000853477811 */ /* 0x000fc400078ff0ff */
[----:B------:R-:W-:Y:S01]  /*1070*/  SHF.R.U32.HI R15, RZ, 0x3, R0 ;  /* 0x00000003ff0f7819 */ /* 0x000fe20000011600 */
[----:B------:R-:W-:Y:S01]  /*1080*/  IMAD.SHL.U32 R18, R73, 0x8, RZ ;  /* 0x0000000849127824 */ /* 0x000fe200078e00ff */
[-C--:B------:R-:W-:Y:S01]  /*1090*/  LEA.HI.X.SX32 R109, R16, R23.reuse, 0x1, P1 ;  /* 0x00000017106d7211 */ /* 0x080fe200008f0eff */
[----:B------:R-:W-:Y:S01]  /*10a0*/  IMAD.IADD R72, R70, 0x1, R73 ;  /* 0x0000000146487824 */ /* 0x000fe200078e0249 */
[-C--:B------:R-:W-:Y:S01]  /*10b0*/  LEA.HI.X.SX32 R111, R14, R23.reuse, 0x1, P0 ;  /* 0x000000170e6f7211 */ /* 0x080fe200000f0eff */
[----:B------:R-:W-:Y:S01]  /*10c0*/  IMAD.MOV.U32 R14, RZ, RZ, RZ ;  /* 0x000000ffff0e7224 */ /* 0x000fe200078e00ff */
[----:B------:R-:W-:Y:S01]  /*10d0*/  LEA.HI.X.SX32 R107, R12, R23, 0x1, P2 ;  /* 0x000000170c6b7211 */ /* 0x000fe200010f0eff */
[----:B------:R-:W-:Y:S01]  /*10e0*/  IMAD.SHL.U32 R12, R83, 0x2, RZ ;  /* 0x00000002530c7824 */ /* 0x000fe200078e00ff */
[----:B------:R-:W-:Y:S02]  /*10f0*/  LOP3.LUT R15, R15, 0x4, RZ, 0xc0, !PT ;  /* 0x000000040f0f7812 */ /* 0x000fe400078ec0ff */
[----:B------:R-:W-:-:S02]  /*1100*/  SHF.L.U32 R16, R71, 0x3, RZ ;  /* 0x0000000347107819 */ /* 0x000fc400000006ff */
[----:B------:R-:W-:Y:S01]  /*1110*/  LOP3.LUT P0, RZ, R0, 0x1, RZ, 0xc0, !PT ;  /* 0x0000000100ff7812 */ /* 0x000fe2000780c0ff */
[----:B------:R-:W-:Y:S01]  /*1120*/  IMAD.IADD R18, R15, 0x1, R18 ;  /* 0x000000010f127824 */ /* 0x000fe200078e0212 */
[----:B------:R-:W-:Y:S01]  /*1130*/  LEA.HI R69, R83, R70, RZ, 0x1e ;  /* 0x0000004653457211 */ /* 0x000fe200078ff0ff */
[C---:B------:R-:W-:Y:S01]  /*1140*/  IMAD.IADD R17, R15.reuse, 0x1, R16 ;  /* 0x000000010f117824 */ /* 0x040fe200078e0210 */
[----:B------:R-:W-:Y:S01]  /*1150*/  IADD3 R19, R15, R20, RZ ;  /* 0x000000140f137210 */ /* 0x000fe20007ffe0ff */
[----:B------:R-:W-:Y:S01]  /*1160*/  IMAD.IADD R20, R12, 0x1, R15 ;  /* 0x000000010c147824 */ /* 0x000fe200078e020f */
[----:B------:R-:W-:Y:S02]  /*1170*/  MOV R79, 0x3f800000 ;  /* 0x3f800000004f7802 */ /* 0x000fe40000000f00 */
[----:B------:R-:W-:Y:S02]  /*1180*/  MOV R13, RZ ;  /* 0x000000ff000d7202 */ /* 0x000fe40000000f00 */
[----:B------:R-:W-:-:S02]  /*1190*/  MOV R85, 0xff800000 ;  /* 0xff80000000557802 */ /* 0x000fc40000000f00 */
[----:B------:R-:W-:Y:S02]  /*11a0*/  MOV R76, 0x3f800000 ;  /* 0x3f800000004c7802 */ /* 0x000fe40000000f00 */
[----:B------:R-:W-:Y:S02]  /*11b0*/  ISETP.LT.U32.AND P0, PT, R84, 0x40, !P0 ;  /* 0x000000405400780c */ /* 0x000fe40004701070 */
[----:B------:R-:W-:Y:S02]  /*11c0*/  IADD3 R70, R70, R71, RZ ;  /* 0x0000004746467210 */ /* 0x000fe40007ffe0ff */
[C---:B------:R-:W-:Y:S02]  /*11d0*/  LOP3.LUT R67, R68.reuse, 0x20, RZ, 0x3c, !PT ;  /* 0x0000002044437812 */ /* 0x040fe400078e3cff */
[C---:B------:R-:W-:Y:S02]  /*11e0*/  LOP3.LUT R66, R68.reuse, 0x40, RZ, 0x3c, !PT ;  /* 0x0000004044427812 */ /* 0x040fe400078e3cff */
[----:B------:R-:W-:-:S02]  /*11f0*/  LOP3.LUT R65, R68, 0x60, RZ, 0x3c, !PT ;  /* 0x0000006044417812 */ /* 0x000fc400078e3cff */
[----:B------:R-:W-:Y:S02]  /*1200*/  LOP3.LUT R3, R3, 0x10, R0, 0x78, !PT ;  /* 0x0000001003037812 */ /* 0x000fe400078e7800 */
[----:B------:R-:W-:Y:S02]  /*1210*/  LOP3.LUT R21, R22, 0x40, RZ, 0x3c, !PT ;  /* 0x0000004016157812 */ /* 0x000fe400078e3cff */
[----:B------:R-:W-:Y:S02]  /*1220*/  LOP3.LUT R23, R64, 0x20, RZ, 0x3c, !PT ;  /* 0x0000002040177812 */ /* 0x000fe400078e3cff */
.L_x_1:
[----:B------:R-:W-:-:S04]  /*1230*/  IMAD.WIDE R54, R14, 0x2, R120 ;  /* 0x000000020e367825 */ /* 0x000fc800078e0278 */
[C---:B------:R-:W-:Y:S02]  /*1240*/  IMAD.WIDE R52, R14.reuse, 0x2, R118 ;  /* 0x000000020e347825 */ /* 0x040fe400078e0276 */
[----:B------:R-:W2:Y:S02]  /*1250*/  LDG.E.U16 R55, [R54.64] ;  /* 0x0000000636377981 */ /* 0x000ea4000c1e1500 */
[C---:B------:R-:W-:Y:S02]  /*1260*/  IMAD.WIDE R50, R14.reuse, 0x2, R112 ;  /* 0x000000020e327825 */ /* 0x040fe400078e0270 */
[----:B------:R-:W3:Y:S02]  /*1270*/  LDG.E.U16 R52, [R52.64] ;  /* 0x0000000634347981 */ /* 0x000ee4000c1e1500 */
[C---:B------:R-:W-:Y:S02]  /*1280*/  IMAD.WIDE R44, R14.reuse, 0x2, R110 ;  /* 0x000000020e2c7825 */ /* 0x040fe400078e026e */
[----:B------:R-:W4:Y:S02]  /*1290*/  LDG.E.U16 R61, [R50.64] ;  /* 0x00000006323d7981 */ /* 0x000f24000c1e1500 */
[----:B------:R-:W-:-:S02]  /*12a0*/  IMAD.WIDE R48, R14, 0x2, R116 ;  /* 0x000000020e307825 */ /* 0x000fc400078e0274 */
[----:B------:R-:W5:Y:S02]  /*12b0*/  LDG.E.U16 R44, [R44.64] ;  /* 0x000000062c2c7981 */ /* 0x000f64000c1e1500 */
[C---:B------:R-:W-:Y:S02]  /*12c0*/  IMAD.WIDE R42, R14.reuse, 0x2, R108 ;  /* 0x000000020e2a7825 */ /* 0x040fe400078e026c */
[----:B------:R-:W5:Y:S02]  /*12d0*/  LDG.E.U16 R89, [R48.64] ;  /* 0x0000000630597981 */ /* 0x000f64000c1e1500 */
[C---:B------:R-:W-:Y:S02]  /*12e0*/  IMAD.WIDE R46, R14.reuse, 0x2, R114 ;  /* 0x000000020e2e7825 */ /* 0x040fe400078e0272 */
[----:B------:R-:W5:Y:S02]  /*12f0*/  LDG.E.U16 R123, [R42.64] ;  /* 0x000000062a7b7981 */ /* 0x000f64000c1e1500 */
[----:B------:R-:W-:-:S02]  /*1300*/  IMAD.WIDE R40, R14, 0x2, R106 ;  /* 0x000000020e287825 */ /* 0x000fc400078e026a */
[----:B------:R-:W5:Y:S04]  /*1310*/  LDG.E.U16 R46, [R46.64] ;  /* 0x000000062e2e7981 */ /* 0x000f68000c1e1500 */
[----:B------:R-:W5:Y:S04]  /*1320*/  LDG.E.U16 R122, [R40.64] ;  /* 0x00000006287a7981 */ /* 0x000f68000c1e1500 */
[----:B------:R-:W-:Y:S06]  /*1330*/  BAR.SYNC.DEFER_BLOCKING 0x0 ;  /* 0x0000000000007b1d */ /* 0x000fec0000010000 */
[----:B--2---:R-:W-:Y:S04]  /*1340*/  STS.U16 [R68+0x2000], R55 ;  /* 0x0020003744007388 */ /* 0x004fe80000000400 */
[----:B----4-:R-:W-:Y:S04]  /*1350*/  STS.U16 [R68+0x2800], R61 ;  /* 0x0028003d44007388 */ /* 0x010fe80000000400 */
[----:B---3--:R-:W-:Y:S04]  /*1360*/  STS.U16 [R67+0x2200], R52 ;  /* 0x0022003443007388 */ /* 0x008fe80000000400 */
[----:B-----5:R-:W-:Y:S04]  /*1370*/  STS.U16 [R67+0x2a00], R44 ;  /* 0x002a002c43007388 */ /* 0x020fe80000000400 */
[----:B------:R-:W-:Y:S04]  /*1380*/  STS.U16 [R66+0x2400], R89 ;  /* 0x0024005942007388 */ /* 0x000fe80000000400 */
[----:B------:R-:W-:Y:S04]  /*1390*/  STS.U16 [R66+0x2c00], R123 ;  /* 0x002c007b42007388 */ /* 0x000fe80000000400 */
[----:B------:R-:W-:Y:S04]  /*13a0*/  STS.U16 [R65+0x2600], R46 ;  /* 0x0026002e41007388 */ /* 0x000fe80000000400 */
[----:B------:R-:W-:Y:S04]  /*13b0*/  STS.U16 [R65+0x2e00], R122 ;  /* 0x002e007a41007388 */ /* 0x000fe80000000400 */
[----:B------:R-:W-:Y:S06]  /*13c0*/  BAR.SYNC.DEFER_BLOCKING 0x0 ;  /* 0x0000000000007b1d */ /* 0x000fec0000010000 */
[----:B------:R-:W-:Y:S04]  /*13d0*/  LDSM.16.MT88.4 R40, [R64] ;  /* 0x000000004028783b */ /* 0x000fe80000004200 */
[----:B------:R-:W0:Y:S04]  /*13e0*/  LDSM.16.M88.4 R48, [R22+0x2000] ;  /* 0x002000001630783b */ /* 0x000e280000000200 */
[----:B------:R-:W1:Y:S04]  /*13f0*/  LDSM.16.MT88.4 R56, [R23] ;  /* 0x000000001738783b */ /* 0x000e680000004200 */
[----:B------:R-:W2:Y:S04]  /*1400*/  LDSM.16.MT88.4 R60, [R64+0x400] ;  /* 0x00040000403c783b */ /* 0x000ea80000004200 */
[----:B------:R-:W3:Y:S04]  /*1410*/  LDSM.16.MT88.4 R52, [R23+0x400] ;  /* 0x000400001734783b */ /* 0x000ee80000004200 */
[----:B------:R-:W-:Y:S01]  /*1420*/  LDSM.16.M88.4 R44, [R21+0x2000] ;  /* 0x00200000152c783b */ /* 0x000fe20000000200 */
[-C--:B0-----:R-:W-:Y:S08]  /*1430*/  HMMA.16816.F32 R40, R40, R48.reuse, RZ ;  /* 0x000000302828723c */ /* 0x081ff000000018ff */
[----:B-1----:R-:W-:Y:S11]  /*1440*/  HMMA.16816.F32 R56, R56, R48, RZ ;  /* 0x000000303838723c */ /* 0x002ff600000018ff */
[----:B------:R-:W-:Y:S05]  /*1450*/  @!UPT UIADD3 URZ, URZ, URZ, URZ ;  /* 0x0000003f3f3ff290 */ /* 0x000fea000fffe03f */
[-C--:B--2---:R-:W-:Y:S01]  /*1460*/  HMMA.16816.F32 R60, R60, R50.reuse, R40 ;  /* 0x000000323c3c723c */ /* 0x084fe20000001828 */
[----:B------:R-:W0:Y:S07]  /*1470*/  LDSM.16.MT88.4 R40, [R64+0x800] ;  /* 0x000800004028783b */ /* 0x000e2e0000004200 */
[----:B---3--:R-:W-:Y:S01]  /*1480*/  HMMA.16816.F32 R48, R52, R50, R56 ;  /* 0x000000323430723c */ /* 0x008fe20000001838 */
[----:B------:R-:W1:Y:S04]  /*1490*/  LDSM.16.MT88.4 R52, [R23+0x800] ;  /* 0x000800001734783b */ /* 0x000e680000004200 */
[----:B------:R-:W-:Y:S11]  /*14a0*/  LDSM.16.MT88.4 R56, [R64+0x1000] ;  /* 0x001000004038783b */ /* 0x000ff60000004200 */
[-C--:B0-----:R-:W-:Y:S01]  /*14b0*/  HMMA.16816.F32 R60, R40, R44.reuse, R60 ;  /* 0x0000002c283c723c */ /* 0x081fe2000000183c */
[----:B------:R-:W0:Y:S07]  /*14c0*/  LDSM.16.MT88.4 R40, [R64+0xc00] ;  /* 0x000c00004028783b */ /* 0x000e2e0000004200 */
[----:B-1----:R-:W-:Y:S01]  /*14d0*/  HMMA.16816.F32 R48, R52, R44, R48 ;  /* 0x0000002c3430723c */ /* 0x002fe20000001830 */
[----:B------:R-:W1:Y:S11]  /*14e0*/  LDSM.16.MT88.4 R52, [R23+0xc00] ;  /* 0x000c00001734783b */ /* 0x000e760000004200 */
[----:B------:R-:W-:Y:S04]  /*14f0*/  @!UPT UIADD3 URZ, URZ, URZ, URZ ;  /* 0x0000003f3f3ff290 */ /* 0x000fe8000fffe03f */
[-C--:B0-----:R-:W-:Y:S01]  /*1500*/  HMMA.16816.F32 R60, R40, R46.reuse, R60 ;  /* 0x0000002e283c723c */ /* 0x081fe2000000183c */
[----:B------:R-:W0:Y:S07]  /*1510*/  LDSM.16.M88.4 R40, [R22+0x2080] ;  /* 0x002080001628783b */ /* 0x000e2e0000000200 */
[----:B-1----:R-:W-:Y:S01]  /*1520*/  HMMA.16816.F32 R44, R52, R46, R48 ;  /* 0x0000002e342c723c */ /* 0x002fe20000001830 */
[----:B------:R-:W1:Y:S04]  /*1530*/  LDSM.16.MT88.4 R48, [R23+0x1000] ;  /* 0x001000001730783b */ /* 0x000e680000004200 */
[----:B------:R-:W2:Y:S11]  /*1540*/  LDSM.16.MT88.4 R52, [R64+0x1400] ;  /* 0x001400004034783b */ /* 0x000eb60000004200 */
[-C--:B0-----:R-:W-:Y:S01]  /*1550*/  HMMA.16816.F32 R60, R56, R40.reuse, R60 ;  /* 0x00000028383c723c */ /* 0x081fe2000000183c */
[----:B------:R-:W0:Y:S07]  /*1560*/  LDSM.16.MT88.4 R56, [R23+0x1400] ;  /* 0x001400001738783b */ /* 0x000e2e0000004200 */
[----:B-1----:R-:W-:Y:S01]  /*1570*/  HMMA.16816.F32 R44, R48, R40, R44 ;  /* 0x00000028302c723c */ /* 0x002fe2000000182c */
[----:B------:R-:W-:Y:S11]  /*1580*/  LDSM.16.M88.4 R48, [R21+0x2080] ;  /* 0x002080001530783b */ /* 0x000ff60000000200 */
[----:B------:R-:W-:Y:S04]  /*1590*/  @!UPT UIADD3 URZ, URZ, URZ, URZ ;  /* 0x0000003f3f3ff290 */ /* 0x000fe8000fffe03f */
[-C--:B--2---:R-:W-:Y:S01]  /*15a0*/  HMMA.16816.F32 R60, R52, R42.reuse, R60 ;  /* 0x0000002a343c723c */ /* 0x084fe2000000183c */
[----:B------:R-:W1:Y:S07]  /*15b0*/  LDSM.16.MT88.4 R52, [R64+0x1800] ;  /* 0x001800004034783b */ /* 0x000e6e0000004200 */
[----:B0-----:R-:W-:Y:S01]  /*15c0*/  HMMA.16816.F32 R44, R56, R42, R44 ;  /* 0x0000002a382c723c */ /* 0x001fe2000000182c */
[----:B------:R-:W0:Y:S04]  /*15d0*/  LDSM.16.MT88.4 R56, [R23+0x1800] ;  /* 0x001800001738783b */ /* 0x000e280000004200 */
[----:B------:R-:W2:Y:S11]  /*15e0*/  LDSM.16.MT88.4 R40, [R64+0x1c00] ;  /* 0x001c00004028783b */ /* 0x000eb60000004200 */
[-C--:B-1----:R-:W-:Y:S01]  /*15f0*/  HMMA.16816.F32 R52, R52, R48.reuse, R60 ;  /* 0x000000303434723c */ /* 0x082fe2000000183c */
[----:B------:R-:W1:Y:S07]  /*1600*/  LDSM.16.MT88.4 R60, [R23+0x1c00] ;  /* 0x001c0000173c783b */ /* 0x000e6e0000004200 */
[----:B0-----:R-:W-:Y:S11]  /*1610*/  HMMA.16816.F32 R44, R56, R48, R44 ;  /* 0x00000030382c723c */ /* 0x001ff6000000182c */
[----:B------:R-:W-:Y:S05]  /*1620*/  @!UPT UIADD3 URZ, URZ, URZ, URZ ;  /* 0x0000003f3f3ff290 */ /* 0x000fea000fffe03f */
[----:B--2---:R-:W-:Y:S01]  /*1630*/  HMMA.16816.F32 R40, R40, R50, R52 ;  /* 0x000000322828723c */ /* 0x004fe20000001834 */
[----:B------:R-:W-:Y:S01]  /*1640*/  BAR.SYNC.DEFER_BLOCKING 0x0 ;  /* 0x0000000000007b1d */ /* 0x000fe20000010000 */
[----:B------:R-:W-:-:S06]  /*1650*/  IADD3 R49, P1, R8, UR4, RZ ;  /* 0x0000000408317c10 */ /* 0x000fcc000ff3e0ff */
[----:B-1----:R-:W-:Y:S01]  /*1660*/  HMMA.16816.F32 R44, R60, R50, R44 ;  /* 0x000000323c2c723c */ /* 0x002fe2000000182c */
[----:B------:R-:W-:-:S06]  /*1670*/  ISETP.GT.U32.AND P2, PT, R49, R69, PT ;  /* 0x000000453100720c */ /* 0x000fcc0003f44070 */
[----:B------:R-:W-:Y:S01]  /*1680*/  IMAD.X R50, RZ, RZ, UR5, P1 ;  /* 0x00000005ff327e24 */ /* 0x000fe200088e06ff */
[----:B------:R-:W-:-:S08]  /*1690*/  ISETP.GE.U32.AND P1, PT, R49, R69, PT ;  /* 0x000000453100720c */ /* 0x000fd00003f26070 */
[----:B------:R-:W-:Y:S02]  /*16a0*/  FMUL R40, R40, c[0x0][0x188] ;  /* 0x0000620028287a20 */ /* 0x000fe40000400000 */
[----:B------:R-:W-:Y:S01]  /*16b0*/  FMUL R41, R41, c[0x0][0x188] ;  /* 0x0000620029297a20 */ /* 0x000fe20000400000 */
[C---:B------:R-:W-:Y:S02]  /*16c0*/  ISETP.GT.U32.AND.EX P2, PT, R50.reuse, RZ, PT, P2 ;  /* 0x000000ff3200720c */ /* 0x040fe40003f44120 */
[----:B------:R-:W-:Y:S02]  /*16d0*/  ISETP.GE.U32.AND.EX P1, PT, R50, RZ, PT, P1 ;  /* 0x000000ff3200720c */ /* 0x000fe40003f26110 */
[----:B------:R-:W-:Y:S02]  /*16e0*/  ISETP.GT.U32.AND P3, PT, R49, R70, PT ;  /* 0x000000463100720c */ /* 0x000fe40003f64070 */
[----:B------:R-:W-:Y:S02]  /*16f0*/  FSEL R40, R40, -INF , !P2 ;  /* 0xff80000028287808 */ /* 0x000fe40005000000 */
[----:B------:R-:W-:-:S02]  /*1700*/  FSEL R41, R41, -INF , !P1 ;  /* 0xff80000029297808 */ /* 0x000fc40004800000 */
[C---:B------:R-:W-:Y:S02]  /*1710*/  ISETP.GE.U32.AND P2, PT, R49.reuse, R70, PT ;  /* 0x000000463100720c */ /* 0x040fe40003f46070 */
[----:B------:R-:W-:Y:S01]  /*1720*/  ISETP.GT.U32.AND P1, PT, R49, R72, PT ;  /* 0x000000483100720c */ /* 0x000fe20003f24070 */
[----:B------:R-:W-:Y:S01]  /*1730*/  FMUL R42, R42, c[0x0][0x188] ;  /* 0x000062002a2a7a20 */ /* 0x000fe20000400000 */
[C---:B------:R-:W-:Y:S01]  /*1740*/  ISETP.GT.U32.AND.EX P3, PT, R50.reuse, RZ, PT, P3 ;  /* 0x000000ff3200720c */ /* 0x040fe20003f64130 */
[----:B------:R-:W-:Y:S01]  /*1750*/  FMUL R43, R43, c[0x0][0x188] ;  /* 0x000062002b2b7a20 */ /* 0x000fe20000400000 */
[----:B------:R-:W-:Y:S01]  /*1760*/  ISETP.GE.U32.AND.EX P2, PT, R50, RZ, PT, P2 ;  /* 0x000000ff3200720c */ /* 0x000fe20003f46120 */
[----:B------:R-:W-:Y:S01]  /*1770*/  FMUL R48, R44, c[0x0][0x188] ;  /* 0x000062002c307a20 */ /* 0x000fe20000400000 */
[----:B------:R-:W-:Y:S02]  /*1780*/  ISETP.GT.U32.AND.EX P1, PT, R50, RZ, PT, P1 ;  /* 0x000000ff3200720c */ /* 0x000fe40003f24110 */
[----:B------:R-:W-:-:S02]  /*1790*/  FSEL R44, R42, -INF , !P3 ;  /* 0xff8000002a2c7808 */ /* 0x000fc40005800000 */
[----:B------:R-:W-:Y:S02]  /*17a0*/  ISETP.GE.U32.AND P3, PT, R49, R72, PT ;  /* 0x000000483100720c */ /* 0x000fe40003f66070 */
[----:B------:R-:W-:Y:S02]  /*17b0*/  FSEL R43, R43, -INF , !P2 ;  /* 0xff8000002b2b7808 */ /* 0x000fe40005000000 */
[----:B------:R-:W-:Y:S02]  /*17c0*/  FSEL R42, R48, -INF , !P1 ;  /* 0xff800000302a7808 */ /* 0x000fe40004800000 */
[CC--:B------:R-:W-:Y:S02]  /*17d0*/  ISETP.GT.U32.AND P2, PT, R49.reuse, R74.reuse, PT ;  /* 0x0000004a3100720c */ /* 0x0c0fe40003f44070 */
[----:B------:R-:W-:Y:S01]  /*17e0*/  ISETP.GE.U32.AND P1, PT, R49, R74, PT ;  /* 0x0000004a3100720c */ /* 0x000fe20003f26070 */
[----:B------:R-:W-:Y:S01]  /*17f0*/  FMUL R45, R45, c[0x0][0x188] ;  /* 0x000062002d2d7a20 */ /* 0x000fe20000400000 */
[----:B------:R-:W-:Y:S01]  /*1800*/  ISETP.GE.U32.AND.EX P3, PT, R50, RZ, PT, P3 ;  /* 0x000000ff3200720c */ /* 0x000fe20003f66130 */
[----:B------:R-:W-:Y:S01]  /*1810*/  FMUL R48, R46, c[0x0][0x188] ;  /* 0x000062002e307a20 */ /* 0x000fe20000400000 */
[C---:B------:R-:W-:Y:S01]  /*1820*/  ISETP.GT.U32.AND.EX P2, PT, R50.reuse, RZ, PT, P2 ;  /* 0x000000ff3200720c */ /* 0x040fe20003f44120 */
[----:B------:R-:W-:Y:S01]  /*1830*/  FMUL R49, R47, c[0x0][0x188] ;  /* 0x000062002f317a20 */ /* 0x000fe20000400000 */
[----:B------:R-:W-:-:S02]  /*1840*/  ISETP.GE.U32.AND.EX P1, PT, R50, RZ, PT, P1 ;  /* 0x000000ff3200720c */ /* 0x000fc40003f26110 */
[----:B------:R-:W-:Y:S02]  /*1850*/  FSEL R46, R45, -INF , !P3 ;  /* 0xff8000002d2e7808 */ /* 0x000fe40005800000 */
[----:B------:R-:W-:Y:S02]  /*1860*/  FSEL R47, R48, -INF , !P2 ;  /* 0xff800000302f7808 */ /* 0x000fe40005000000 */
[----:B------:R-:W-:Y:S02]  /*1870*/  FSEL R45, R49, -INF , !P1 ;  /* 0xff800000312d7808 */ /* 0x000fe40004800000 */
[----:B------:R-:W-:Y:S02]  /*1880*/  FMNMX R48, R40, R41, !PT ;  /* 0x0000002928307209 */ /* 0x000fe40007800000 */
[----:B------:R-:W-:Y:S02]  /*1890*/  FMNMX R49, R44, R43, !PT ;  /* 0x0000002b2c317209 */ /* 0x000fe40007800000 */
[----:B------:R-:W-:-:S02]  /*18a0*/  FMNMX R50, R42, R46, !PT ;  /* 0x0000002e2a327209 */ /* 0x000fc40007800000 */
[----:B------:R-:W-:Y:S01]  /*18b0*/  FMNMX R51, R47, R45, !PT ;  /* 0x0000002d2f337209 */ /* 0x000fe20007800000 */
[----:B------:R-:W0:Y:S04]  /*18c0*/  SHFL.BFLY PT, R53, R48, 0x2, 0x1f ;  /* 0x0c401f0030357f89 */ /* 0x000e2800000e0000 */
[----:B------:R-:W1:Y:S04]  /*18d0*/  SHFL.BFLY PT, R52, R49, 0x2, 0x1f ;  /* 0x0c401f0031347f89 */ /* 0x000e6800000e0000 */
[----:B------:R-:W2:Y:S04]  /*18e0*/  SHFL.BFLY PT, R55, R50, 0x2, 0x1f ;  /* 0x0c401f0032377f89 */ /* 0x000ea800000e0000 */
[----:B------:R-:W3:Y:S01]  /*18f0*/  SHFL.BFLY PT, R58, R51, 0x2, 0x1f ;  /* 0x0c401f00333a7f89 */ /* 0x000ee200000e0000 */
[----:B0-----:R-:W-:-:S02]  /*1900*/  FMNMX R53, R48, R53, !PT ;  /* 0x0000003530357209 */ /* 0x001fc40007800000 */
[----:B-1----:R-:W-:Y:S02]  /*1910*/  FMNMX R54, R49, R52, !PT ;  /* 0x0000003431367209 */ /* 0x002fe40007800000 */
[----:B--2---:R-:W-:Y:S01]  /*1920*/  FMNMX R56, R50, R55, !PT ;  /* 0x0000003732387209 */ /* 0x004fe20007800000 */
[----:B------:R-:W0:Y:S01]  /*1930*/  SHFL.BFLY PT, R52, R53, 0x1, 0x1f ;  /* 0x0c201f0035347f89 */ /* 0x000e2200000e0000 */
[----:B---3--:R-:W-:-:S03]  /*1940*/  FMNMX R58, R51, R58, !PT ;  /* 0x0000003a333a7209 */ /* 0x008fc60007800000 */
[----:B------:R-:W1:Y:S04]  /*1950*/  SHFL.BFLY PT, R55, R54, 0x1, 0x1f ;  /* 0x0c201f0036377f89 */ /* 0x000e6800000e0000 */
[----:B------:R-:W2:Y:S04]  /*1960*/  SHFL.BFLY PT, R57, R56, 0x1, 0x1f ;  /* 0x0c201f0038397f89 */ /* 0x000ea800000e0000 */
[----:B------:R-:W3:Y:S01]  /*1970*/  SHFL.BFLY PT, R59, R58, 0x1, 0x1f ;  /* 0x0c201f003a3b7f89 */ /* 0x000ee200000e0000 */
[----:B0-----:R-:W-:Y:S02]  /*1980*/  FMNMX R61, R53, R52, !PT ;  /* 0x00000034353d7209 */ /* 0x001fe40007800000 */
[----:B-1----:R-:W-:-:S03]  /*1990*/  FMNMX R50, R54, R55, !PT ;  /* 0x0000003736327209 */ /* 0x002fc60007800000 */
[----:B------:R-:W-:Y:S01]  /*19a0*/  @P6 STS [R20+0x2000], R61 ;  /* 0x0020003d14006388 */ /* 0x000fe20000000800 */
[----:B--2---:R-:W-:-:S03]  /*19b0*/  FMNMX R51, R56, R57, !PT ;  /* 0x0000003938337209 */ /* 0x004fc60007800000 */
[----:B------:R-:W-:Y:S01]  /*19c0*/  @P6 STS [R17+0x2000], R50 ;  /* 0x0020003211006388 */ /* 0x000fe20000000800 */
[----:B---3--:R-:W-:-:S03]  /*19d0*/  FMNMX R52, R58, R59, !PT ;  /* 0x0000003b3a347209 */ /* 0x008fc60007800000 */
[----:B------:R-:W-:Y:S04]  /*19e0*/  @P6 STS [R18+0x2000], R51 ;  /* 0x0020003312006388 */ /* 0x000fe80000000800 */
[----:B------:R-:W-:Y:S04]  /*19f0*/  @P6 STS [R19+0x2000], R52 ;  /* 0x0020003413006388 */ /* 0x000fe80000000800 */
[----:B------:R-:W-:Y:S06]  /*1a00*/  BAR.SYNC.DEFER_BLOCKING 0x0 ;  /* 0x0000000000007b1d */ /* 0x000fec0000010000 */
[----:B------:R-:W0:Y:S04]  /*1a10*/  @!P5 LDS R15, [R84.X4+0x2000] ;  /* 0x00200000540fd984 */ /* 0x000e280000004800 */
[----:B0-----:R-:W0:Y:S02]  /*1a20*/  SHFL.BFLY PT, R48, R15, 0x1, 0x1f ;  /* 0x0c201f000f307f89 */ /* 0x001e2400000e0000 */
[----:B0-----:R-:W-:-:S05]  /*1a30*/  FMNMX R49, R15, R48, !PT ;  /* 0x000000300f317209 */ /* 0x001fca0007800000 */
[----:B------:R-:W-:Y:S04]  /*1a40*/  @P0 STS [R84.X4+0x2000], R49 ;  /* 0x0020003154000388 */ /* 0x000fe80000004800 */
[----:B------:R-:W-:Y:S06]  /*1a50*/  BAR.SYNC.DEFER_BLOCKING 0x0 ;  /* 0x0000000000007b1d */ /* 0x000fec0000010000 */
[----:B------:R-:W0:Y:S04]  /*1a60*/  LDS R59, [R12+0x2000] ;  /* 0x002000000c3b7984 */ /* 0x000e280000000800 */
[----:B------:R-:W1:Y:S04]  /*1a70*/  LDS R58, [R71.X8+0x2000] ;  /* 0x00200000473a7984 */ /* 0x000e680000008800 */
[----:B------:R-:W2:Y:S04]  /*1a80*/  LDS R57, [R73.X8+0x2000] ;  /* 0x0020000049397984 */ /* 0x000ea80000008800 */
[----:B------:R-:W3:Y:S01]  /*1a90*/  LDS R56, [R75.X8+0x2000] ;  /* 0x002000004b387984 */ /* 0x000ee20000008800 */
[----:B0-----:R-:W-:-:S02]  /*1aa0*/  FMNMX R59, R59, R88, !PT ;  /* 0x000000583b3b7209 */ /* 0x001fc40007800000 */
[----:B-1----:R-:W-:-:S03]  /*1ab0*/  FMNMX R58, R58, R87, !PT ;  /* 0x000000573a3a7209 */ /* 0x002fc60007800000 */
[--C-:B------:R-:W-:Y:S01]  /*1ac0*/  FADD R40, R40, -R59.reuse ;  /* 0x8000003b28287221 */ /* 0x100fe20000000000 */
[----:B--2---:R-:W-:Y:S01]  /*1ad0*/  FMNMX R57, R57, R86, !PT ;  /* 0x0000005639397209 */ /* 0x004fe20007800000 */
[----:B------:R-:W-:Y:S01]  /*1ae0*/  FADD R41, R41, -R59 ;  /* 0x8000003b29297221 */ /* 0x000fe20000000000 */
[----:B---3--:R-:W-:Y:S01]  /*1af0*/  FMNMX R56, R56, R85, !PT ;  /* 0x0000005538387209 */ /* 0x008fe20007800000 */
[--C-:B------:R-:W-:Y:S02]  /*1b00*/  FADD R44, R44, -R58.reuse ;  /* 0x8000003a2c2c7221 */ /* 0x100fe40000000000 */
[----:B------:R-:W-:Y:S02]  /*1b10*/  FADD R43, R43, -R58 ;  /* 0x8000003a2b2b7221 */ /* 0x000fe40000000000 */
[--C-:B------:R-:W-:Y:S02]  /*1b20*/  FADD R42, R42, -R57.reuse ;  /* 0x800000392a2a7221 */ /* 0x100fe40000000000 */
[----:B------:R-:W-:-:S02]  /*1b30*/  FADD R46, R46, -R57 ;  /* 0x800000392e2e7221 */ /* 0x000fc40000000000 */
[--C-:B------:R-:W-:Y:S02]  /*1b40*/  FADD R47, R47, -R56.reuse ;  /* 0x800000382f2f7221 */ /* 0x100fe40000000000 */
[----:B------:R-:W-:Y:S02]  /*1b50*/  FADD R45, R45, -R56 ;  /* 0x800000382d2d7221 */ /* 0x000fe40000000000 */
[----:B------:R-:W-:Y:S02]  /*1b60*/  FMUL R40, R40, 1.4426950216293334961 ;  /* 0x3fb8aa3b28287820 */ /* 0x000fe40000400000 */
[----:B------:R-:W-:Y:S02]  /*1b70*/  FMUL R41, R41, 1.4426950216293334961 ;  /* 0x3fb8aa3b29297820 */ /* 0x000fe40000400000 */
[----:B------:R-:W-:Y:S02]  /*1b80*/  FMUL R44, R44, 1.4426950216293334961 ;  /* 0x3fb8aa3b2c2c7820 */ /* 0x000fe40000400000 */
[----:B------:R-:W-:-:S02]  /*1b90*/  FMUL R43, R43, 1.4426950216293334961 ;  /* 0x3fb8aa3b2b2b7820 */ /* 0x000fc40000400000 */
[----:B------:R-:W-:Y:S02]  /*1ba0*/  FMUL R42, R42, 1.4426950216293334961 ;  /* 0x3fb8aa3b2a2a7820 */ /* 0x000fe40000400000 */
[----:B------:R-:W-:Y:S01]  /*1bb0*/  FMUL R46, R46, 1.4426950216293334961 ;  /* 0x3fb8aa3b2e2e7820 */ /* 0x000fe20000400000 */
[----:B------:R-:W-:Y:S01]  /*1bc0*/  MUFU.EX2 R55, R40 ;  /* 0x0000002800377308 */ /* 0x000fe20000000800 */
[----:B------:R-:W-:Y:S02]  /*1bd0*/  FMUL R47, R47, 1.4426950216293334961 ;  /* 0x3fb8aa3b2f2f7820 */ /* 0x000fe40000400000 */
[----:B------:R-:W-:-:S05]  /*1be0*/  FMUL R45, R45, 1.4426950216293334961 ;  /* 0x3fb8aa3b2d2d7820 */ /* 0x000fca0000400000 */
[----:B------:R-:W0:Y:S08]  /*1bf0*/  MUFU.EX2 R122, R41 ;  /* 0x00000029007a7308 */ /* 0x000e300000000800 */
[----:B------:R-:W-:Y:S08]  /*1c00*/  MUFU.EX2 R60, R44 ;  /* 0x0000002c003c7308 */ /* 0x000ff00000000800 */
[----:B------:R-:W1:Y:S08]  /*1c10*/  MUFU.EX2 R125, R43 ;  /* 0x0000002b007d7308 */ /* 0x000e700000000800 */
[----:B------:R-:W-:Y:S08]  /*1c20*/  MUFU.EX2 R62, R42 ;  /* 0x0000002a003e7308 */ /* 0x000ff00000000800 */
[----:B------:R-:W2:Y:S08]  /*1c30*/  MUFU.EX2 R123, R46 ;  /* 0x0000002e007b7308 */ /* 0x000eb00000000800 */
[----:B------:R-:W-:Y:S08]  /*1c40*/  MUFU.EX2 R54, R47 ;  /* 0x0000002f00367308 */ /* 0x000ff00000000800 */
[----:B------:R-:W3:Y:S01]  /*1c50*/  MUFU.EX2 R89, R45 ;  /* 0x0000002d00597308 */ /* 0x000ee20000000800 */
[----:B0-----:R-:W-:-:S02]  /*1c60*/  FADD R40, R55, R122 ;  /* 0x0000007a37287221 */ /* 0x001fc40000000000 */
[----:B-1----:R-:W-:Y:S02]  /*1c70*/  FADD R41, R60, R125 ;  /* 0x0000007d3c297221 */ /* 0x002fe40000000000 */
[----:B--2---:R-:W-:Y:S01]  /*1c80*/  FADD R42, R62, R123 ;  /* 0x0000007b3e2a7221 */ /* 0x004fe20000000000 */
[----:B------:R-:W0:Y:S04]  /*1c90*/  SHFL.BFLY PT, R49, R40, 0x2, 0x1f ;  /* 0x0c401f0028317f89 */ /* 0x000e2800000e0000 */
[----:B------:R-:W1:Y:S01]  /*1ca0*/  SHFL.BFLY PT, R44, R41, 0x2, 0x1f ;  /* 0x0c401f00292c7f89 */ /* 0x000e6200000e0000 */
[----:B---3--:R-:W-:-:S03]  /*1cb0*/  FADD R43, R54, R89 ;  /* 0x00000059362b7221 */ /* 0x008fc60000000000 */
[----:B------:R-:W2:Y:S04]  /*1cc0*/  SHFL.BFLY PT, R51, R42, 0x2, 0x1f ;  /* 0x0c401f002a337f89 */ /* 0x000ea800000e0000 */
[----:B------:R-:W3:Y:S01]  /*1cd0*/  SHFL.BFLY PT, R48, R43, 0x2, 0x1f ;  /* 0x0c401f002b307f89 */ /* 0x000ee200000e0000 */
[----:B0-----:R-:W-:Y:S02]  /*1ce0*/  FADD R49, R40, R49 ;  /* 0x0000003128317221 */ /* 0x001fe40000000000 */
[----:B-1----:R-:W-:-:S03]  /*1cf0*/  FADD R46, R41, R44 ;  /* 0x0000002c292e7221 */ /* 0x002fc60000000000 */
[----:B------:R-:W0:Y:S01]  /*1d00*/  SHFL.BFLY PT, R44, R49, 0x1, 0x1f ;  /* 0x0c201f00312c7f89 */ /* 0x000e2200000e0000 */
[----:B--2---:R-:W-:-:S03]  /*1d10*/  FADD R51, R42, R51 ;  /* 0x000000332a337221 */ /* 0x004fc60000000000 */
[----:B------:R-:W1:Y:S01]  /*1d20*/  SHFL.BFLY PT, R45, R46, 0x1, 0x1f ;  /* 0x0c201f002e2d7f89 */ /* 0x000e6200000e0000 */
[----:B---3--:R-:W-:-:S03]  /*1d30*/  FADD R47, R43, R48 ;  /* 0x000000302b2f7221 */ /* 0x008fc60000000000 */
[----:B------:R-:W2:Y:S04]  /*1d40*/  SHFL.BFLY PT, R48, R51, 0x1, 0x1f ;  /* 0x0c201f0033307f89 */ /* 0x000ea800000e0000 */
[----:B------:R-:W3:Y:S01]  /*1d50*/  SHFL.BFLY PT, R40, R47, 0x1, 0x1f ;  /* 0x0c201f002f287f89 */ /* 0x000ee200000e0000 */
[----:B0-----:R-:W-:-:S03]  /*1d60*/  FADD R61, R49, R44 ;  /* 0x0000002c313d7221 */ /* 0x001fc60000000000 */
[----:B------:R-:W-:Y:S01]  /*1d70*/  BAR.SYNC.DEFER_BLOCKING 0x0 ;  /* 0x0000000000007b1d */ /* 0x000fe20000010000 */
[----:B-1----:R-:W-:Y:S02]  /*1d80*/  FADD R42, R46, R45 ;  /* 0x0000002d2e2a7221 */ /* 0x002fe40000000000 */
[----:B--2---:R-:W-:Y:S02]  /*1d90*/  FADD R45, R51, R48 ;  /* 0x00000030332d7221 */ /* 0x004fe40000000000 */
[----:B---3--:R-:W-:Y:S01]  /*1da0*/  FADD R44, R47, R40 ;  /* 0x000000282f2c7221 */ /* 0x008fe20000000000 */
[----:B------:R-:W-:Y:S04]  /*1db0*/  @P6 STS [R20+0x2000], R61 ;  /* 0x0020003d14006388 */ /* 0x000fe80000000800 */
[----:B------:R-:W-:Y:S04]  /*1dc0*/  @P6 STS [R17+0x2000], R42 ;  /* 0x0020002a11006388 */ /* 0x000fe80000000800 */
[----:B------:R-:W-:Y:S04]  /*1dd0*/  @P6 STS [R18+0x2000], R45 ;  /* 0x0020002d12006388 */ /* 0x000fe80000000800 */
[----:B------:R-:W-:Y:S04]  /*1de0*/  @P6 STS [R19+0x2000], R44 ;  /* 0x0020002c13006388 */ /* 0x000fe80000000800 */
[----:B------:R-:W-:Y:S06]  /*1df0*/  BAR.SYNC.DEFER_BLOCKING 0x0 ;  /* 0x0000000000007b1d */ /* 0x000fec0000010000 */
[----:B------:R-:W0:Y:S04]  /*1e00*/  @!P5 LDS R16, [R84.X4+0x2000] ;  /* 0x002000005410d984 */ /* 0x000e280000004800 */
[----:B0-----:R-:W0:Y:S02]  /*1e10*/  SHFL.BFLY PT, R41, R16, 0x1, 0x1f ;  /* 0x0c201f0010297f89 */ /* 0x001e2400000e0000 */
[----:B0-----:R-:W-:-:S05]  /*1e20*/  FADD R43, R16, R41 ;  /* 0x00000029102b7221 */ /* 0x001fca0000000000 */
[----:B------:R0:W-:Y:S01]  /*1e30*/  @P0 STS [R84.X4+0x2000], R43 ;  /* 0x0020002b54000388 */ /* 0x0001e20000004800 */
[----:B------:R-:W-:-:S03]  /*1e40*/  IMAD.WIDE R40, R13, 0x2, R104 ;  /* 0x000000020d287825 */ /* 0x000fc600078e0268 */
[----:B------:R-:W-:Y:S01]  /*1e50*/  BAR.SYNC.DEFER_BLOCKING 0x0 ;  /* 0x0000000000007b1d */ /* 0x000fe20000010000 */
[----:B------:R-:W-:-:S04]  /*1e60*/  IMAD.WIDE R50, R13, 0x2, R100 ;  /* 0x000000020d327825 */ /* 0x000fc800078e0264 */
[----:B------:R-:W-:-:S04]  /*1e70*/  IMAD.WIDE R46, R13, 0x2, R96 ;  /* 0x000000020d2e7825 */ /* 0x000fc800078e0260 */
[----:B------:R-:W-:-:S04]  /*1e80*/  IMAD.WIDE R44, R13, 0x2, R94 ;  /* 0x000000020d2c7825 */ /* 0x000fc800078e025e */
[----:B0-----:R-:W-:-:S04]  /*1e90*/  IMAD.WIDE R42, R13, 0x2, R92 ;  /* 0x000000020d2a7825 */ /* 0x001fc800078e025c */
[----:B------:R-:W-:-:S04]  /*1ea0*/  IMAD.WIDE R52, R13, 0x2, R102 ;  /* 0x000000020d347825 */ /* 0x000fc800078e0266 */
[C---:B------:R-:W-:Y:S01]  /*1eb0*/  IMAD.WIDE R48, R13.reuse, 0x2, R98 ;  /* 0x000000020d307825 */ /* 0x040fe200078e0262 */
[----:B------:R0:W2:Y:S04]  /*1ec0*/  LDG.E.U16 R61, [R40.64] ;  /* 0x00000006283d7981 */ /* 0x0000a8000c1e1500 */
[----:B------:R1:W3:Y:S04]  /*1ed0*/  LDG.E.U16 R63, [R52.64] ;  /* 0x00000006343f7981 */ /* 0x0002e8000c1e1500 */
[----:B------:R-:W4:Y:S01]  /*1ee0*/  LDG.E.U16 R51, [R50.64] ;  /* 0x0000000632337981 */ /* 0x000f22000c1e1500 */
[----:B0-----:R-:W-:-:S03]  /*1ef0*/  IMAD.WIDE R40, R13, 0x2, R90 ;  /* 0x000000020d287825 */ /* 0x001fc600078e025a */
[----:B------:R-:W5:Y:S04]  /*1f00*/  LDG.E.U16 R124, [R48.64] ;  /* 0x00000006307c7981 */ /* 0x000f68000c1e1500 */
[----:B------:R-:W5:Y:S04]  /*1f10*/  LDG.E.U16 R47, [R46.64] ;  /* 0x000000062e2f7981 */ /* 0x000f68000c1e1500 */
[----:B------:R-:W5:Y:S04]  /*1f20*/  LDG.E.U16 R45, [R44.64] ;  /* 0x000000062c2d7981 */ /* 0x000f68000c1e1500 */
[----:B------:R-:W5:Y:S04]  /*1f30*/  LDG.E.U16 R43, [R42.64] ;  /* 0x000000062a2b7981 */ /* 0x000f68000c1e1500 */
[----:B------:R0:W5:Y:S01]  /*1f40*/  LDG.E.U16 R41, [R40.64] ;  /* 0x0000000628297981 */ /* 0x000162000c1e1500 */
[----:B------:R-:W-:-:S02]  /*1f50*/  F2FP.PACK_AB R122, R122, R55 ;  /* 0x000000377a7a723e */ /* 0x000fc400000000ff */
[----:B------:R-:W-:Y:S01]  /*1f60*/  F2FP.PACK_AB R89, R89, R54 ;  /* 0x000000365959723e */ /* 0x000fe200000000ff */
[----:B------:R-:W-:Y:S04]  /*1f70*/  LDS R55, [R71.X8+0x2000] ;  /* 0x0020000047377984 */ /* 0x000fe80000008800 */
[----:B------:R-:W-:Y:S04]  /*1f80*/  LDS R54, [R12+0x2000] ;  /* 0x002000000c367984 */ /* 0x000fe80000000800 */
[----:B-1----:R-:W-:Y:S04]  /*1f90*/  LDS R52, [R73.X8+0x2000] ;  /* 0x0020000049347984 */ /* 0x002fe80000008800 */
[----:B------:R-:W-:Y:S04]  /*1fa0*/  LDS R53, [R75.X8+0x2000] ;  /* 0x002000004b357984 */ /* 0x000fe80000008800 */
[----:B------:R-:W-:Y:S01]  /*1fb0*/  BAR.SYNC.DEFER_BLOCKING 0x0 ;  /* 0x0000000000007b1d */ /* 0x000fe20000010000 */
[----:B------:R-:W-:-:S02]  /*1fc0*/  F2FP.PACK_AB R125, R125, R60 ;  /* 0x0000003c7d7d723e */ /* 0x000fc400000000ff */
[----:B------:R-:W-:Y:S01]  /*1fd0*/  F2FP.PACK_AB R62, R123, R62 ;  /* 0x0000003e7b3e723e */ /* 0x000fe200000000ff */
[----:B0-----:R-:W-:Y:S01]  /*1fe0*/  FADD R40, -R59, R88 ;  /* 0x000000583b287221 */ /* 0x001fe20000000100 */
[----:B------:R-:W-:-:S04]  /*1ff0*/  UIADD3 UR4, UP0, UR4, 0x10, URZ ;  /* 0x0000001004047890 */ /* 0x000fc8000ff1e03f */
[----:B------:R-:W-:Y:S02]  /*2000*/  UIADD3.X UR5, URZ, UR5, URZ, UP0, !UPT ;  /* 0x000000053f057290 */ /* 0x000fe400087fe43f */
[----:B------:R-:W-:Y:S01]  /*2010*/  ISETP.LE.U32.AND P1, PT, R80, UR4, PT ;  /* 0x0000000450007c0c */ /* 0x000fe2000bf23070 */
[----:B------:R-:W-:Y:S01]  /*2020*/  IMAD.MOV.U32 R88, RZ, RZ, R59 ;  /* 0x000000ffff587224 */ /* 0x000fe200078e003b */
[----:B--2---:R0:W-:Y:S04]  /*2030*/  STS.U16 [R10+0x2000], R61 ;  /* 0x0020003d0a007388 */ /* 0x0041e80000000400 */
[----:B---3--:R-:W-:Y:S04]  /*2040*/  STS.U16 [R10+0x2200], R63 ;  /* 0x0022003f0a007388 */ /* 0x008fe80000000400 */
[----:B----4-:R-:W-:Y:S04]  /*2050*/  STS.U16 [R10+0x2400], R51 ;  /* 0x002400330a007388 */ /* 0x010fe80000000400 */
[----:B-----5:R-:W-:Y:S04]  /*2060*/  STS.U16 [R10+0x2600], R124 ;  /* 0x0026007c0a007388 */ /* 0x020fe80000000400 */
[----:B------:R-:W-:Y:S04]  /*2070*/  STS.U16 [R10+0x2800], R47 ;  /* 0x0028002f0a007388 */ /* 0x000fe80000000400 */
[----:B------:R-:W-:Y:S04]  /*2080*/  STS.U16 [R10+0x2a00], R45 ;  /* 0x002a002d0a007388 */ /* 0x000fe80000000400 */
[----:B------:R-:W-:Y:S04]  /*2090*/  STS.U16 [R10+0x2c00], R43 ;  /* 0x002c002b0a007388 */ /* 0x000fe80000000400 */
[----:B------:R-:W-:Y:S04]  /*20a0*/  STS.U16 [R10+0x2e00], R41 ;  /* 0x002e00290a007388 */ /* 0x000fe80000000400 */
[----:B------:R-:W-:Y:S04]  /*20b0*/  STS [R9+0x3000], R122 ;  /* 0x0030007a09007388 */ /* 0x000fe80000000800 */
[----:B------:R-:W-:Y:S04]  /*20c0*/  STS [R9+0x3100], R125 ;  /* 0x0031007d09007388 */ /* 0x000fe80000000800 */
[----:B------:R1:W-:Y:S04]  /*20d0*/  STS [R9+0x3200], R62 ;  /* 0x0032003e09007388 */ /* 0x0003e80000000800 */
[----:B------:R-:W-:Y:S04]  /*20e0*/  STS [R9+0x3300], R89 ;  /* 0x0033005909007388 */ /* 0x000fe80000000800 */
[----:B------:R-:W-:Y:S01]  /*20f0*/  BAR.SYNC.DEFER_BLOCKING 0x0 ;  /* 0x0000000000007b1d */ /* 0x000fe20000010000 */
[----:B0-----:R-:W-:-:S02]  /*2100*/  FMUL R61, R40, 1.4426950216293334961 ;  /* 0x3fb8aa3b283d7820 */ /* 0x001fc40000400000 */
[----:B------:R-:W-:-:S04]  /*2110*/  FADD R40, -R58, R87 ;  /* 0x000000573a287221 */ /* 0x000fc80000000100 */
[----:B------:R-:W-:Y:S02]  /*2120*/  FMUL R60, R40, 1.4426950216293334961 ;  /* 0x3fb8aa3b283c7820 */ /* 0x000fe40000400000 */
[----:B-1----:R-:W-:-:S04]  /*2130*/  FADD R62, -R57, R86 ;  /* 0x00000056393e7221 */ /* 0x002fc80000000100 */
[----:B------:R-:W-:Y:S02]  /*2140*/  FMUL R63, R62, 1.4426950216293334961 ;  /* 0x3fb8aa3b3e3f7820 */ /* 0x000fe40000400000 */
[----:B------:R-:W-:Y:S01]  /*2150*/  FADD R62, -R56, R85 ;  /* 0x00000055383e7221 */ /* 0x000fe20000000100 */
[----:B------:R-:W-:Y:S04]  /*2160*/  LDSM.16.M88.4 R44, [R11+0x2000] ;  /* 0x002000000b2c783b */ /* 0x000fe80000000200 */
[----:B------:R-:W0:Y:S01]  /*2170*/  LDSM.16.M88.4 R40, [R3+0x3200] ;  /* 0x003200000328783b */ /* 0x000e220000000200 */
[----:B------:R-:W-:Y:S01]  /*2180*/  FMUL R62, R62, 1.4426950216293334961 ;  /* 0x3fb8aa3b3e3e7820 */ /* 0x000fe20000400000 */
[----:B------:R-:W1:Y:S02]  /*2190*/  MUFU.EX2 R63, R63 ;  /* 0x0000003f003f7308 */ /* 0x000e640000000800 */
[----:B------:R-:W2:Y:S06]  /*21a0*/  LDSM.16.M88.4 R48, [R3+0x3000] ;  /* 0x003000000330783b */ /* 0x000eac0000000200 */
[----:B------:R-:W3:Y:S01]  /*21b0*/  MUFU.EX2 R62, R62 ;  /* 0x0000003e003e7308 */ /* 0x000ee20000000800 */
[----:B-1----:R-:W-:-:S02]  /*21c0*/  FMUL R28, R63, R28 ;  /* 0x0000001c3f1c7220 */ /* 0x002fc40000400000 */
[C---:B------:R-:W-:Y:S02]  /*21d0*/  FMUL R29, R63.reuse, R29 ;  /* 0x0000001d3f1d7220 */ /* 0x040fe40000400000 */
[C---:B------:R-:W-:Y:S02]  /*21e0*/  FMUL R32, R63.reuse, R32 ;  /* 0x000000203f207220 */ /* 0x040fe40000400000 */
[----:B------:R-:W-:Y:S02]  /*21f0*/  FMUL R33, R63, R33 ;  /* 0x000000213f217220 */ /* 0x000fe40000400000 */
[C---:B---3--:R-:W-:Y:S02]  /*2200*/  FMUL R30, R62.reuse, R30 ;  /* 0x0000001e3e1e7220 */ /* 0x048fe40000400000 */
[C---:B------:R-:W-:Y:S02]  /*2210*/  FMUL R31, R62.reuse, R31 ;  /* 0x0000001f3e1f7220 */ /* 0x040fe40000400000 */
[----:B------:R-:W-:-:S02]  /*2220*/  FMUL R34, R62, R34 ;  /* 0x000000223e227220 */ /* 0x000fc40000400000 */
[----:B------:R-:W-:Y:S01]  /*2230*/  FMUL R35, R62, R35 ;  /* 0x000000233e237220 */ /* 0x000fe20000400000 */
[----:B------:R-:W1:Y:S08]  /*2240*/  MUFU.EX2 R61, R61 ;  /* 0x0000003d003d7308 */ /* 0x000e700000000800 */
[----:B------:R-:W3:Y:S01]  /*2250*/  MUFU.EX2 R60, R60 ;  /* 0x0000003c003c7308 */ /* 0x000ee20000000800 */
[C---:B0-----:R-:W-:Y:S08]  /*2260*/  HMMA.16816.F32 R28, R40.reuse, R44, R28 ;  /* 0x0000002c281c723c */ /* 0x041ff0000000181c */
[----:B------:R-:W-:Y:S07]  /*2270*/  HMMA.16816.F32 R32, R40, R46, R32 ;  /* 0x0000002e2820723c */ /* 0x000fee0000001820 */
[----:B------:R-:W-:-:S05]  /*2280*/  IMAD.U32 R41, RZ, RZ, UR5 ;  /* 0x00000005ff297e24 */ /* 0x000fca000f8e00ff */
[----:B------:R-:W-:Y:S01]  /*2290*/  ISETP.GE.U32.AND.EX P1, PT, R41, RZ, PT, P1 ;  /* 0x000000ff2900720c */ /* 0x000fe20003f26110 */
[C---:B-1----:R-:W-:Y:S02]  /*22a0*/  FMUL R24, R61.reuse, R24 ;  /* 0x000000183d187220 */ /* 0x042fe40000400000 */
[C---:B------:R-:W-:Y:S02]  /*22b0*/  FMUL R25, R61.reuse, R25 ;  /* 0x000000193d197220 */ /* 0x040fe40000400000 */
[C---:B---3--:R-:W-:Y:S02]  /*22c0*/  FMUL R26, R60.reuse, R26 ;  /* 0x0000001a3c1a7220 */ /* 0x048fe40000400000 */
[----:B------:R-:W-:Y:S02]  /*22d0*/  FMUL R27, R60, R27 ;  /* 0x0000001b3c1b7220 */ /* 0x000fe40000400000 */
[C---:B------:R-:W-:Y:S02]  /*22e0*/  FMUL R36, R61.reuse, R36 ;  /* 0x000000243d247220 */ /* 0x040fe40000400000 */
[----:B------:R-:W-:-:S02]  /*22f0*/  FMUL R37, R61, R37 ;  /* 0x000000253d257220 */ /* 0x000fc40000400000 */
[C---:B------:R-:W-:Y:S02]  /*2300*/  FMUL R38, R60.reuse, R38 ;  /* 0x000000263c267220 */ /* 0x040fe40000400000 */
[C---:B------:R-:W-:Y:S01]  /*2310*/  FMUL R39, R60.reuse, R39 ;  /* 0x000000273c277220 */ /* 0x040fe20000400000 */
[----:B------:R-:W-:Y:S01]  /*2320*/  MOV R40, 0x10 ;  /* 0x0000001000287802 */ /* 0x000fe20000000f00 */
[----:B--2---:R-:W-:Y:S01]  /*2330*/  HMMA.16816.F32 R24, R48, R44, R24 ;  /* 0x0000002c3018723c */ /* 0x004fe20000001818 */
[----:B------:R-:W-:Y:S01]  /*2340*/  FFMA R79, R61, R79, R54 ;  /* 0x0000004f3d4f7223 */ /* 0x000fe20000000036 */
[----:B------:R-:W-:Y:S01]  /*2350*/  MOV R87, R58 ;  /* 0x0000003a00577202 */ /* 0x000fe20000000f00 */
[----:B------:R-:W-:Y:S02]  /*2360*/  FFMA R78, R60, R78, R55 ;  /* 0x0000004e3c4e7223 */ /* 0x000fe40000000037 */
[----:B------:R-:W-:-:S03]  /*2370*/  IMAD R13, R40, c[0x0][0x1b4], R13 ;  /* 0x00006d00280d7a24 */ /* 0x000fc600078e020d */
[----:B------:R-:W-:Y:S01]  /*2380*/  HMMA.16816.F32 R36, R48, R46, R36 ;  /* 0x0000002e3024723c */ /* 0x000fe20000001824 */
[----:B------:R-:W-:Y:S02]  /*2390*/  IMAD R14, R40, c[0x0][0x1a4], R14 ;  /* 0x00006900280e7a24 */ /* 0x000fe400078e020e */
[----:B------:R-:W-:Y:S02]  /*23a0*/  FFMA R77, R63, R77, R52 ;  /* 0x0000004d3f4d7223 */ /* 0x000fe40000000034 */
[----:B------:R-:W-:Y:S02]  /*23b0*/  FFMA R76, R62, R76, R53 ;  /* 0x0000004c3e4c7223 */ /* 0x000fe40000000035 */
[----:B------:R-:W-:Y:S02]  /*23c0*/  IMAD.MOV.U32 R86, RZ, RZ, R57 ;  /* 0x000000ffff567224 */ /* 0x000fe400078e0039 */
[----:B------:R-:W-:Y:S01]  /*23d0*/  IMAD.MOV.U32 R85, RZ, RZ, R56 ;  /* 0x000000ffff557224 */ /* 0x000fe200078e0038 */
[----:B------:R-:W-:Y:S01]  /*23e0*/  @P1 CALL.REL.NOINC `(.L_x_0) ;  /* 0x0000001000001944 */ /* 0x000fe20003c00000 */
[----:B------:R-:W-:Y:S05]  /*23f0*/  BRA `(.L_x_1) ;  /* 0xffffee3000007947 */ /* 0x000fea000383ffff */
.L_x_0:
[----:B------:R-:W-:Y:S01]  /*2400*/  IMAD R15, R4, 0x8, R7 ;  /* 0x00000008040f7824 */ /* 0x000fe200078e0207 */
[----:B------:R-:W-:Y:S01]  /*2410*/  SHF.L.U32 R11, R0, 0x2, RZ ;  /* 0x00000002000b7819 */ /* 0x000fe200000006ff */
[----:B------:R-:W-:Y:S01]  /*2420*/  IMAD R3, R2, c[0x0][0x1c0], RZ ;  /* 0x0000700002037a24 */ /* 0x000fe200078e02ff */
[----:B------:R-:W-:Y:S01]  /*2430*/  LOP3.LUT R10, R0, 0x18, RZ, 0xc0, !PT ;  /* 0x00000018000a7812 */ /* 0x000fe200078ec0ff */
[----:B------:R-:W-:Y:S01]  /*2440*/  IMAD R9, R82, c[0x0][0x1c4], RZ ;  /* 0x0000710052097a24 */ /* 0x000fe200078e02ff */
[----:B------:R-:W-:Y:S01]  /*2450*/  LEA R17, R4, R15, 0x3 ;  /* 0x0000000f04117211 */ /* 0x000fe200078e18ff */
[----:B------:R-:W-:Y:S01]  /*2460*/  IMAD.SHL.U32 R12, R0, 0x10, RZ ;  /* 0x00000010000c7824 */ /* 0x000fe200078e00ff */
[----:B------:R-:W-:Y:S01]  /*2470*/  LOP3.LUT R11, R11, 0xfc, RZ, 0xc0, !PT ;  /* 0x000000fc0b0b7812 */ /* 0x000fe200078ec0ff */
[C---:B------:R-:W-:Y:S01]  /*2480*/  IMAD.SHL.U32 R0, R3.reuse, 0x2, RZ ;  /* 0x0000000203007824 */ /* 0x040fe200078e00ff */
[----:B------:R-:W-:Y:S01]  /*2490*/  SHF.R.U32.HI R81, RZ, 0x1, R81 ;  /* 0x00000001ff517819 */ /* 0x000fe20000011651 */
[----:B------:R-:W-:Y:S01]  /*24a0*/  IMAD R19, R4, 0x8, R17 ;  /* 0x0000000804137824 */ /* 0x000fe200078e0211 */
[----:B------:R-:W-:Y:S01]  /*24b0*/  LOP3.LUT R13, R12, 0x70, RZ, 0xc0, !PT ;  /* 0x000000700c0d7812 */ /* 0x000fe200078ec0ff */
[----:B------:R-:W-:Y:S01]  /*24c0*/  IMAD.HI R8, R3, 0x2, RZ ;  /* 0x0000000203087827 */ /* 0x000fe200078e02ff */
[----:B------:R-:W-:Y:S01]  /*24d0*/  SHF.L.U32 R3, R9, 0x1, RZ ;  /* 0x0000000109037819 */ /* 0x000fe200000006ff */
[----:B------:R-:W-:Y:S01]  /*24e0*/  BAR.SYNC.DEFER_BLOCKING 0x0 ;  /* 0x0000000000007b1d */ /* 0x000fe20000010000 */
[----:B------:R-:W-:Y:S01]  /*24f0*/  MOV R84, R26 ;  /* 0x0000001a00547202 */ /* 0x000fe20000000f00 */
[----:B------:R-:W-:Y:S01]  /*2500*/  IMAD R21, R4, 0x8, R19 ;  /* 0x0000000804157824 */ /* 0x000fe200078e0213 */
[----:B------:R-:W-:Y:S01]  /*2510*/  IADD3 R48, P0, P1, R3, c[0x0][0x178], R0 ;  /* 0x00005e0003307a10 */ /* 0x000fe2000791e000 */
[C---:B------:R-:W-:Y:S01]  /*2520*/  IMAD R12, R10.reuse, 0x100, R11 ;  /* 0x000001000a0c7824 */ /* 0x040fe200078e020b */
[----:B------:R-:W-:Y:S01]  /*2530*/  LEA.HI R0, R10, R13, RZ, 0x1f ;  /* 0x0000000d0a007211 */ /* 0x000fe200078ff8ff */
[----:B------:R-:W-:Y:S01]  /*2540*/  IMAD.HI R9, R9, 0x2, RZ ;  /* 0x0000000209097827 */ /* 0x000fe200078e02ff */
[----:B------:R-:W-:-:S02]  /*2550*/  LEA R23, R4, R21, 0x3 ;  /* 0x0000001504177211 */ /* 0x000fc400078e18ff */
[----:B------:R-:W-:Y:S01]  /*2560*/  LOP3.LUT R3, R12, R81, RZ, 0x3c, !PT ;  /* 0x000000510c037212 */ /* 0x000fe200078e3cff */
[----:B------:R-:W-:Y:S01]  /*2570*/  FMUL R26, R76, 8388608 ;  /* 0x4b0000004c1a7820 */ /* 0x000fe20000400000 */
[----:B------:R-:W-:Y:S01]  /*2580*/  IADD3.X R54, R9, c[0x0][0x17c], R8, P0, P1 ;  /* 0x00005f0009367a10 */ /* 0x000fe200007e2408 */
[C---:B------:R-:W-:Y:S01]  /*2590*/  IMAD R49, R4.reuse, 0x8, R23 ;  /* 0x0000000804317824 */ /* 0x040fe200078e0217 */
[-C--:B------:R-:W-:Y:S01]  /*25a0*/  LEA R12, P0, R5, R48.reuse, 0x1 ;  /* 0x00000030050c7211 */ /* 0x080fe200078008ff */
[----:B------:R-:W-:Y:S01]  /*25b0*/  IMAD.MOV.U32 R71, RZ, RZ, R24 ;  /* 0x000000ffff477224 */ /* 0x000fe200078e0018 */
[----:B------:R-:W-:Y:S01]  /*25c0*/  LEA R10, P1, R7, R48, 0x1 ;  /* 0x00000030070a7211 */ /* 0x000fe200078208ff */
[----:B------:R-:W-:Y:S01]  /*25d0*/  IMAD R51, R4, 0x8, R49 ;  /* 0x0000000804337824 */ /* 0x000fe200078e0231 */
[----:B------:R-:W-:Y:S01]  /*25e0*/  LEA.HI.X.SX32 R13, R5, R54, 0x1, P0 ;  /* 0x00000036050d7211 */ /* 0x000fe200000f0eff */
[----:B------:R-:W-:Y:S01]  /*25f0*/  FMUL R24, R78, 8388608 ;  /* 0x4b0000004e187820 */ /* 0x000fe20000400000 */
[----:B------:R-:W-:Y:S01]  /*2600*/  LEA R8, P2, R15, R48, 0x1 ;  /* 0x000000300f087211 */ /* 0x000fe200078408ff */
[----:B------:R-:W-:Y:S01]  /*2610*/  IMAD.MOV.U32 R69, RZ, RZ, R25 ;  /* 0x000000ffff457224 */ /* 0x000fe200078e0019 */
[C---:B------:R-:W-:Y:S01]  /*2620*/  LEA R5, R4.reuse, R51, 0x3 ;  /* 0x0000003304057211 */ /* 0x040fe200078e18ff */
[----:B------:R-:W-:Y:S01]  /*2630*/  IMAD.MOV.U32 R80, RZ, RZ, R27 ;  /* 0x000000ffff507224 */ /* 0x000fe200078e001b */
[-C--:B------:R-:W-:Y:S01]  /*2640*/  LEA.HI.X.SX32 R11, R7, R54.reuse, 0x1, P1 ;  /* 0x00000036070b7211 */ /* 0x080fe200008f0eff */
[----:B------:R-:W-:Y:S01]  /*2650*/  IMAD.MOV.U32 R72, RZ, RZ, R39 ;  /* 0x000000ffff487224 */ /* 0x000fe200078e0027 */
[----:B------:R-:W-:Y:S01]  /*2660*/  LEA.HI.X.SX32 R9, R15, R54, 0x1, P2 ;  /* 0x000000360f097211 */ /* 0x000fe200010f0eff */
[C---:B------:R-:W-:Y:S01]  /*2670*/  IMAD R7, R4.reuse, 0x8, R5 ;  /* 0x0000000804077824 */ /* 0x040fe200078e0205 */
[-C--:B------:R-:W-:Y:S01]  /*2680*/  LEA R46, P0, R17, R48.reuse, 0x1 ;  /* 0x00000030112e7211 */ /* 0x080fe200078008ff */
[----:B------:R-:W-:Y:S01]  /*2690*/  IMAD.MOV.U32 R63, RZ, RZ, R30 ;  /* 0x000000ffff3f7224 */ /* 0x000fe200078e001e */
[----:B------:R-:W-:Y:S01]  /*26a0*/  LEA R44, P1, R19, R48, 0x1 ;  /* 0x00000030132c7211 */ /* 0x000fe200078208ff */
[C---:B------:R-:W-:Y:S01]  /*26b0*/  IMAD R15, R4.reuse, 0x8, R7 ;  /* 0x00000008040f7824 */ /* 0x040fe200078e0207 */
[-C--:B------:R-:W-:Y:S01]  /*26c0*/  LEA.HI.X.SX32 R47, R17, R54.reuse, 0x1, P0 ;  /* 0x00000036112f7211 */ /* 0x080fe200000f0eff */
[----:B------:R-:W-:Y:S01]  /*26d0*/  IMAD.MOV.U32 R67, RZ, RZ, R36 ;  /* 0x000000ffff437224 */ /* 0x000fe200078e0024 */
[----:B------:R-:W-:Y:S01]  /*26e0*/  LEA.HI.X.SX32 R45, R19, R54, 0x1, P1 ;  /* 0x00000036132d7211 */ /* 0x000fe200008f0eff */
[----:B------:R-:W-:Y:S01]  /*26f0*/  IMAD.MOV.U32 R74, RZ, RZ, R38 ;  /* 0x000000ffff4a7224 */ /* 0x000fe200078e0026 */
[-C--:B------:R-:W-:Y:S01]  /*2700*/  LEA R40, P0, R23, R48.reuse, 0x1 ;  /* 0x0000003017287211 */ /* 0x080fe200078008ff */
[----:B------:R-:W-:Y:S01]  /*2710*/  IMAD.MOV.U32 R68, RZ, RZ, R29 ;  /* 0x000000ffff447224 */ /* 0x000fe200078e001d */
[-C--:B------:R-:W-:Y:S01]  /*2720*/  LEA R22, P1, R49, R48.reuse, 0x1 ;  /* 0x0000003031167211 */ /* 0x080fe200078208ff */
[----:B------:R-:W-:Y:S01]  /*2730*/  IMAD.MOV.U32 R66, RZ, RZ, R32 ;  /* 0x000000ffff427224 */ /* 0x000fe200078e0020 */
[----:B------:R-:W-:Y:S01]  /*2740*/  LEA R53, R4, R15, 0x3 ;  /* 0x0000000f04357211 */ /* 0x000fe200078e18ff */
[----:B------:R-:W-:Y:S01]  /*2750*/  IMAD.MOV.U32 R64, RZ, RZ, R33 ;  /* 0x000000ffff407224 */ /* 0x000fe200078e0021 */
[----:B------:R-:W-:-:S02]  /*2760*/  LEA R42, P2, R21, R48, 0x1 ;  /* 0x00000030152a7211 */ /* 0x000fc400078408ff */
[-C--:B------:R-:W-:Y:S02]  /*2770*/  LEA.HI.X.SX32 R41, R23, R54.reuse, 0x1, P0 ;  /* 0x0000003617297211 */ /* 0x080fe400000f0eff */
[-C--:B------:R-:W-:Y:S01]  /*2780*/  LEA.HI.X.SX32 R23, R49, R54.reuse, 0x1, P1 ;  /* 0x0000003631177211 */ /* 0x080fe200008f0eff */
[C---:B------:R-:W-:Y:S01]  /*2790*/  IMAD R49, R4.reuse, 0x8, R53 ;  /* 0x0000000804317824 */ /* 0x040fe200078e0235 */
[----:B------:R-:W-:Y:S02]  /*27a0*/  LEA.HI.X.SX32 R43, R21, R54, 0x1, P2 ;  /* 0x00000036152b7211 */ /* 0x000fe400010f0eff */
[-C--:B------:R-:W-:Y:S01]  /*27b0*/  LEA R20, P2, R51, R48.reuse, 0x1 ;  /* 0x0000003033147211 */ /* 0x080fe200078408ff */
[----:B------:R-:W-:Y:S01]  /*27c0*/  IMAD R55, R4, 0x8, R49 ;  /* 0x0000000804377824 */ /* 0x000fe200078e0231 */
[----:B------:R-:W-:Y:S02]  /*27d0*/  LEA R16, P1, R7, R48, 0x1 ;  /* 0x0000003007107211 */ /* 0x000fe400078208ff */
[----:B------:R-:W-:-:S02]  /*27e0*/  LEA.HI.X.SX32 R21, R51, R54, 0x1, P2 ;  /* 0x0000003633157211 */ /* 0x000fc400010f0eff */
[-C--:B------:R-:W-:Y:S02]  /*27f0*/  LEA R18, P0, R5, R48.reuse, 0x1 ;  /* 0x0000003005127211 */ /* 0x080fe400078008ff */
[----:B------:R-:W-:Y:S02]  /*2800*/  LEA R14, P2, R15, R48, 0x1 ;  /* 0x000000300f0e7211 */ /* 0x000fe400078408ff */
[-C--:B------:R-:W-:Y:S02]  /*2810*/  LEA.HI.X.SX32 R17, R7, R54.reuse, 0x1, P1 ;  /* 0x0000003607117211 */ /* 0x080fe400008f0eff */
[----:B------:R-:W-:Y:S02]  /*2820*/  LEA R7, R4, R55, 0x3 ;  /* 0x0000003704077211 */ /* 0x000fe400078e18ff */
[-C--:B------:R-:W-:Y:S02]  /*2830*/  LEA.HI.X.SX32 R19, R5, R54.reuse, 0x1, P0 ;  /* 0x0000003605137211 */ /* 0x080fe400000f0eff */
[----:B------:R-:W-:-:S02]  /*2840*/  LEA.HI.X.SX32 R15, R15, R54, 0x1, P2 ;  /* 0x000000360f0f7211 */ /* 0x000fc400010f0eff */
[-C--:B------:R-:W-:Y:S02]  /*2850*/  LEA R52, P0, R53, R48.reuse, 0x1 ;  /* 0x0000003035347211 */ /* 0x080fe400078008ff */
[-C--:B------:R-:W-:Y:S02]  /*2860*/  LEA R50, P1, R49, R48.reuse, 0x1 ;  /* 0x0000003031327211 */ /* 0x080fe400078208ff */
[-C--:B------:R-:W-:Y:S02]  /*2870*/  LEA R4, P2, R55, R48.reuse, 0x1 ;  /* 0x0000003037047211 */ /* 0x080fe400078408ff */
[----:B------:R-:W-:Y:S02]  /*2880*/  LEA R48, P3, R7, R48, 0x1 ;  /* 0x0000003007307211 */ /* 0x000fe400078608ff */
[-C--:B------:R-:W-:Y:S02]  /*2890*/  LEA.HI.X.SX32 R51, R49, R54.reuse, 0x1, P1 ;  /* 0x0000003631337211 */ /* 0x080fe400008f0eff */
[----:B------:R-:W-:Y:S01]  /*28a0*/  LEA.HI.X.SX32 R49, R7, R54, 0x1, P3 ;  /* 0x0000003607317211 */ /* 0x000fe200018f0eff */
[C---:B------:R-:W-:Y:S01]  /*28b0*/  FMUL R7, R79.reuse, 8388608 ;  /* 0x4b0000004f077820 */ /* 0x040fe20000400000 */
[----:B------:R-:W-:-:S02]  /*28c0*/  FSETP.GEU.AND P1, PT, R79, 1.175494350822287508e-38, PT ;  /* 0x008000004f00780b */ /* 0x000fc40003f2e000 */
[----:B------:R-:W-:Y:S02]  /*28d0*/  FSETP.GEU.AND P5, PT, R76, 1.175494350822287508e-38, PT ;  /* 0x008000004c00780b */ /* 0x000fe40003fae000 */
[----:B------:R-:W-:Y:S02]  /*28e0*/  FSEL R7, R7, R79, !P1 ;  /* 0x0000004f07077208 */ /* 0x000fe40004800000 */
[----:B------:R-:W-:Y:S02]  /*28f0*/  FSEL R26, R26, R76, !P5 ;  /* 0x0000004c1a1a7208 */ /* 0x000fe40006800000 */
[----:B------:R-:W-:Y:S02]  /*2900*/  LEA.HI.X.SX32 R5, R55, R54, 0x1, P2 ;  /* 0x0000003637057211 */ /* 0x000fe400010f0eff */
[----:B------:R-:W-:Y:S02]  /*2910*/  FSETP.GEU.AND P2, PT, R78, 1.175494350822287508e-38, PT ;  /* 0x008000004e00780b */ /* 0x000fe40003f4e000 */
[----:B------:R-:W-:-:S02]  /*2920*/  MOV R65, R37 ;  /* 0x0000002500417202 */ /* 0x000fc40000000f00 */
[----:B------:R-:W-:Y:S02]  /*2930*/  IADD3 R25, R7, -0x3f3504f3, RZ ;  /* 0xc0cafb0d07197810 */ /* 0x000fe40007ffe0ff */
[----:B------:R-:W-:Y:S02]  /*2940*/  IADD3 R37, R26, -0x3f3504f3, RZ ;  /* 0xc0cafb0d1a257810 */ /* 0x000fe40007ffe0ff */
[----:B------:R-:W-:Y:S02]  /*2950*/  LEA.HI.X.SX32 R53, R53, R54, 0x1, P0 ;  /* 0x0000003635357211 */ /* 0x000fe400000f0eff */
[----:B------:R-:W-:Y:S02]  /*2960*/  MOV R70, R28 ;  /* 0x0000001c00467202 */ /* 0x000fe40000000f00 */
[----:B------:R-:W-:Y:S02]  /*2970*/  FSETP.GT.AND P0, PT, |R76|, 8.50705917302346158658e+37, PT ;  /* 0x7e8000004c00780b */ /* 0x000fe40003f04200 */
[----:B------:R-:W-:-:S02]  /*2980*/  FSEL R24, R24, R78, !P2 ;  /* 0x0000004e18187208 */ /* 0x000fc40005000000 */
[----:B------:R-:W-:Y:S02]  /*2990*/  FSEL R28, RZ, -23, P2 ;  /* 0xc1b80000ff1c7808 */ /* 0x000fe40001000000 */
[----:B------:R-:W-:Y:S01]  /*29a0*/  LOP3.LUT R54, R25, 0xff800000, RZ, 0xc0, !PT ;  /* 0xff80000019367812 */ /* 0x000fe200078ec0ff */
[----:B------:R-:W-:Y:S01]  /*29b0*/  FMUL R25, R77, 8388608 ;  /* 0x4b0000004d197820 */ /* 0x000fe20000400000 */
[----:B------:R-:W-:Y:S02]  /*29c0*/  LOP3.LUT R37, R37, 0xff800000, RZ, 0xc0, !PT ;  /* 0xff80000025257812 */ /* 0x000fe400078ec0ff */
[----:B------:R-:W-:Y:S01]  /*29d0*/  FSETP.GT.AND P2, PT, |R77|, 8.50705917302346158658e+37, PT ;  /* 0x7e8000004d00780b */ /* 0x000fe20003f44200 */
[----:B------:R-:W-:Y:S01]  /*29e0*/  I2F R60, R54 ;  /* 0x00000036003c7306 */ /* 0x000fe20000201400 */
[----:B------:R-:W-:Y:S01]  /*29f0*/  FSEL R27, RZ, -23, P1 ;  /* 0xc1b80000ff1b7808 */ /* 0x000fe20000800000 */
[----:B------:R-:W-:Y:S01]  /*2a00*/  @P0 FMUL R35, R35, 0.25 ;  /* 0x3e80000023230820 */ /* 0x000fe20000400000 */
[----:B------:R-:W-:Y:S01]  /*2a10*/  FSETP.GEU.AND P3, PT, R77, 1.175494350822287508e-38, PT ;  /* 0x008000004d00780b */ /* 0x000fe20003f6e000 */
[----:B------:R-:W-:Y:S01]  /*2a20*/  @P0 FMUL R34, R34, 0.25 ;  /* 0x3e80000022220820 */ /* 0x000fe20000400000 */
[C---:B------:R-:W-:Y:S01]  /*2a30*/  FSETP.GEU.AND P1, PT, |R76|.reuse, 1.175494350822287508e-38, PT ;  /* 0x008000004c00780b */ /* 0x040fe20003f2e200 */
[----:B------:R-:W-:Y:S01]  /*2a40*/  @P0 FMUL R76, R76, 0.25 ;  /* 0x3e8000004c4c0820 */ /* 0x000fe20000400000 */
[----:B------:R-:W-:Y:S01]  /*2a50*/  MOV R39, R31 ;  /* 0x0000001f00277202 */ /* 0x000fe20000000f00 */
[----:B------:R-:W-:Y:S01]  /*2a60*/  @P0 FMUL R63, R63, 0.25 ;  /* 0x3e8000003f3f0820 */ /* 0x000fe20000400000 */
[----:B------:R-:W-:Y:S01]  /*2a70*/  FSEL R30, RZ, -23, P5 ;  /* 0xc1b80000ff1e7808 */ /* 0x000fe20002800000 */
[----:B------:R-:W0:Y:S01]  /*2a80*/  I2F R31, R37 ;  /* 0x00000025001f7306 */ /* 0x000e220000201400 */
[----:B------:R-:W-:Y:S01]  /*2a90*/  FSETP.GEU.AND P5, PT, |R77|, 1.175494350822287508e-38, PT ;  /* 0x008000004d00780b */ /* 0x000fe20003fae200 */
[----:B------:R-:W-:Y:S01]  /*2aa0*/  @P0 FMUL R39, R39, 0.25 ;  /* 0x3e80000027270820 */ /* 0x000fe20000400000 */
[----:B------:R-:W-:Y:S01]  /*2ab0*/  FSEL R25, R25, R77, !P3 ;  /* 0x0000004d19197208 */ /* 0x000fe20005800000 */
[----:B------:R-:W-:Y:S01]  /*2ac0*/  @P2 FMUL R77, R77, 0.25 ;  /* 0x3e8000004d4d2820 */ /* 0x000fe20000400000 */
[----:B------:R-:W-:Y:S01]  /*2ad0*/  IADD3 R55, R24, -0x3f3504f3, RZ ;  /* 0xc0cafb0d18377810 */ /* 0x000fe20007ffe0ff */
[----:B------:R-:W-:Y:S01]  /*2ae0*/  @P2 FMUL R64, R64, 0.25 ;  /* 0x3e80000040402820 */ /* 0x000fe20000400000 */
[----:B------:R-:W-:Y:S01]  /*2af0*/  IADD3 R36, R25, -0x3f3504f3, RZ ;  /* 0xc0cafb0d19247810 */ /* 0x000fe20007ffe0ff */
[----:B------:R-:W-:Y:S01]  /*2b00*/  @!P1 FMUL R76, R76, 16777216 ;  /* 0x4b8000004c4c9820 */ /* 0x000fe20000400000 */
[----:B------:R-:W-:Y:S01]  /*2b10*/  FSETP.GT.AND P0, PT, |R79|, 8.50705917302346158658e+37, PT ;  /* 0x7e8000004f00780b */ /* 0x000fe20003f04200 */
[----:B------:R-:W-:Y:S01]  /*2b20*/  @!P1 FMUL R35, R35, 16777216 ;  /* 0x4b80000023239820 */ /* 0x000fe20000400000 */
[----:B------:R-:W-:Y:S01]  /*2b30*/  LOP3.LUT R36, R36, 0xff800000, RZ, 0xc0, !PT ;  /* 0xff80000024247812 */ /* 0x000fe200078ec0ff */
[----:B------:R-:W-:Y:S01]  /*2b40*/  @!P1 FMUL R34, R34, 16777216 ;  /* 0x4b80000022229820 */ /* 0x000fe20000400000 */
[----:B------:R-:W-:Y:S01]  /*2b50*/  LOP3.LUT R55, R55, 0xff800000, RZ, 0xc0, !PT ;  /* 0xff80000037377812 */ /* 0x000fe200078ec0ff */
[----:B------:R-:W-:Y:S01]  /*2b60*/  @!P1 FMUL R39, R39, 16777216 ;  /* 0x4b80000027279820 */ /* 0x000fe20000400000 */
[----:B------:R1:W2:Y:S01]  /*2b70*/  I2F R38, R36 ;  /* 0x0000002400267306 */ /* 0x0002a20000201400 */
[----:B------:R-:W-:Y:S01]  /*2b80*/  @!P1 FMUL R63, R63, 16777216 ;  /* 0x4b8000003f3f9820 */ /* 0x000fe20000400000 */
[C---:B------:R-:W-:Y:S01]  /*2b90*/  FSETP.GT.AND P1, PT, |R78|.reuse, 8.50705917302346158658e+37, PT ;  /* 0x7e8000004e00780b */ /* 0x040fe20003f24200 */
[----:B------:R-:W-:Y:S01]  /*2ba0*/  @!P5 FMUL R77, R77, 16777216 ;  /* 0x4b8000004d4dd820 */ /* 0x000fe20000400000 */
[----:B------:R-:W-:Y:S01]  /*2bb0*/  FSEL R29, RZ, -23, P3 ;  /* 0xc1b80000ff1d7808 */ /* 0x000fe20001800000 */
[----:B0-----:R-:W-:Y:S01]  /*2bc0*/  FFMA.FTZ R30, R31, 1.1920928955078125e-07, R30 ;  /* 0x340000001f1e7823 */ /* 0x001fe2000001001e */
[C---:B------:R-:W-:Y:S01]  /*2bd0*/  FSETP.GEU.AND P3, PT, |R79|.reuse, 1.175494350822287508e-38, PT ;  /* 0x008000004f00780b */ /* 0x040fe20003f6e200 */
[----:B------:R-:W-:Y:S01]  /*2be0*/  @P0 FMUL R79, R79, 0.25 ;  /* 0x3e8000004f4f0820 */ /* 0x000fe20000400000 */
[----:B------:R-:W0:Y:S01]  /*2bf0*/  MUFU.RCP R32, R76 ;  /* 0x0000004c00207308 */ /* 0x000e220000001000 */
[----:B------:R-:W-:Y:S01]  /*2c00*/  FSETP.GEU.AND P6, PT, |R78|, 1.175494350822287508e-38, PT ;  /* 0x008000004e00780b */ /* 0x000fe20003fce200 */
[----:B------:R-:W-:Y:S01]  /*2c10*/  @P2 FMUL R66, R66, 0.25 ;  /* 0x3e80000042422820 */ /* 0x000fe20000400000 */
[----:B-1----:R-:W-:Y:S01]  /*2c20*/  IADD3 R36, R25, -R36, RZ ;  /* 0x8000002419247210 */ /* 0x002fe20007ffe0ff */
[----:B------:R-:W-:-:S02]  /*2c30*/  @P2 FMUL R68, R68, 0.25 ;  /* 0x3e80000044442820 */ /* 0x000fc40000400000 */
[----:B------:R-:W-:Y:S01]  /*2c40*/  @P2 FMUL R70, R70, 0.25 ;  /* 0x3e80000046462820 */ /* 0x000fe20000400000 */
[----:B------:R-:W-:Y:S01]  /*2c50*/  ISETP.GE.U32.AND P2, PT, R25, 0x7f800000, PT ;  /* 0x7f8000001900780c */ /* 0x000fe20003f46070 */
[----:B------:R-:W1:Y:S01]  /*2c60*/  I2F R61, R55 ;  /* 0x00000037003d7306 */ /* 0x000e620000201400 */
[----:B------:R-:W-:Y:S02]  /*2c70*/  @P1 FMUL R78, R78, 0.25 ;  /* 0x3e8000004e4e1820 */ /* 0x000fe40000400000 */
[----:B------:R-:W-:Y:S02]  /*2c80*/  @!P3 FMUL R79, R79, 16777216 ;  /* 0x4b8000004f4fb820 */ /* 0x000fe40000400000 */
[----:B------:R-:W-:Y:S02]  /*2c90*/  @!P5 FMUL R64, R64, 16777216 ;  /* 0x4b8000004040d820 */ /* 0x000fe40000400000 */
[----:B------:R-:W-:Y:S01]  /*2ca0*/  @!P5 FMUL R66, R66, 16777216 ;  /* 0x4b8000004242d820 */ /* 0x000fe20000400000 */
[----:B------:R-:W3:Y:S01]  /*2cb0*/  MUFU.RCP R31, R77 ;  /* 0x0000004d001f7308 */ /* 0x000ee20000001000 */
[----:B------:R-:W-:-:S02]  /*2cc0*/  @!P5 FMUL R68, R68, 16777216 ;  /* 0x4b8000004444d820 */ /* 0x000fc40000400000 */
[----:B------:R-:W-:Y:S01]  /*2cd0*/  @!P5 FMUL R70, R70, 16777216 ;  /* 0x4b8000004646d820 */ /* 0x000fe20000400000 */
[----:B------:R-:W-:Y:S01]  /*2ce0*/  ISETP.GE.U32.AND P5, PT, R24, 0x7f800000, PT ;  /* 0x7f8000001800780c */ /* 0x000fe20003fa6070 */
[----:B--2---:R-:W-:Y:S02]  /*2cf0*/  FFMA.FTZ R29, R38, 1.1920928955078125e-07, R29 ;  /* 0x34000000261d7823 */ /* 0x004fe4000001001d */
[----:B------:R-:W-:Y:S01]  /*2d00*/  @!P6 FMUL R78, R78, 16777216 ;  /* 0x4b8000004e4ee820 */ /* 0x000fe20000400000 */
[----:B------:R-:W2:Y:S01]  /*2d10*/  MUFU.RCP R62, R79 ;  /* 0x0000004f003e7308 */ /* 0x000ea20000001000 */
[----:B0-----:R-:W-:Y:S02]  /*2d20*/  FMUL R38, R32, R39 ;  /* 0x0000002720267220 */ /* 0x001fe40000400000 */
[----:B------:R-:W-:Y:S02]  /*2d30*/  FFMA.FTZ R27, R60, 1.1920928955078125e-07, R27 ;  /* 0x340000003c1b7823 */ /* 0x000fe4000001001b */
[----:B-1----:R-:W-:-:S02]  /*2d40*/  FFMA.FTZ R28, R61, 1.1920928955078125e-07, R28 ;  /* 0x340000003d1c7823 */ /* 0x002fc4000001001c */
[C---:B------:R-:W-:Y:S02]  /*2d50*/  FMUL R33, R32.reuse, R35 ;  /* 0x0000002320217220 */ /* 0x040fe40000400000 */
[C---:B------:R-:W-:Y:S02]  /*2d60*/  FMUL R34, R32.reuse, R34 ;  /* 0x0000002220227220 */ /* 0x040fe40000400000 */
[----:B------:R-:W-:Y:S01]  /*2d70*/  FMUL R39, R32, R63 ;  /* 0x0000003f20277220 */ /* 0x000fe20000400000 */
[----:B------:R-:W-:Y:S01]  /*2d80*/  F2FP.PACK_AB R38, R33, R38 ;  /* 0x000000262126723e */ /* 0x000fe200000000ff */
[C---:B---3--:R-:W-:Y:S01]  /*2d90*/  FMUL R32, R31.reuse, R64 ;  /* 0x000000401f207220 */ /* 0x048fe20000400000 */
[----:B------:R-:W-:Y:S01]  /*2da0*/  LOP3.LUT R33, R6, 0x20, RZ, 0x3c, !PT ;  /* 0x0000002006217812 */ /* 0x000fe200078e3cff */
[C---:B------:R-:W-:Y:S01]  /*2db0*/  FMUL R35, R31.reuse, R66 ;  /* 0x000000421f237220 */ /* 0x040fe20000400000 */
[----:B------:R-:W-:Y:S01]  /*2dc0*/  F2FP.PACK_AB R34, R34, R39 ;  /* 0x000000272222723e */ /* 0x000fe200000000ff */
[C---:B------:R-:W-:Y:S01]  /*2dd0*/  FMUL R61, R31.reuse, R68 ;  /* 0x000000441f3d7220 */ /* 0x040fe20000400000 */
[----:B------:R-:W-:Y:S01]  /*2de0*/  LOP3.LUT R39, R6, 0x40, RZ, 0x3c, !PT ;  /* 0x0000004006277812 */ /* 0x000fe200078e3cff */
[----:B------:R-:W-:Y:S01]  /*2df0*/  FMUL R60, R31, R70 ;  /* 0x000000461f3c7220 */ /* 0x000fe20000400000 */
[----:B------:R-:W-:Y:S01]  /*2e00*/  MOV R70, 0x3dc6b27f ;  /* 0x3dc6b27f00467802 */ /* 0x000fe20000000f00 */
[----:B------:R-:W0:Y:S01]  /*2e10*/  MUFU.RCP R31, R78 ;  /* 0x0000004e001f7308 */ /* 0x000e220000001000 */
[----:B------:R-:W-:Y:S01]  /*2e20*/  @P0 FMUL R65, R65, 0.25 ;  /* 0x3e80000041410820 */ /* 0x000fe20000400000 */
[----:B------:R-:W-:Y:S01]  /*2e30*/  F2FP.PACK_AB R32, R32, R61 ;  /* 0x0000003d2020723e */ /* 0x000fe200000000ff */
[----:B------:R-:W-:Y:S01]  /*2e40*/  @P0 FMUL R67, R67, 0.25 ;  /* 0x3e80000043430820 */ /* 0x000fe20000400000 */
[----:B------:R-:W-:Y:S01]  /*2e50*/  F2FP.PACK_AB R35, R35, R60 ;  /* 0x0000003c2323723e */ /* 0x000fe200000000ff */
[----:B------:R-:W-:Y:S01]  /*2e60*/  @P0 FMUL R69, R69, 0.25 ;  /* 0x3e80000045450820 */ /* 0x000fe20000400000 */
[----:B------:R-:W-:Y:S01]  /*2e70*/  LOP3.LUT R61, R6, 0x60, RZ, 0x3c, !PT ;  /* 0x00000060063d7812 */ /* 0x000fe200078e3cff */
[----:B------:R-:W-:Y:S01]  /*2e80*/  @P0 FMUL R71, R71, 0.25 ;  /* 0x3e80000047470820 */ /* 0x000fe20000400000 */
[----:B------:R-:W-:Y:S01]  /*2e90*/  ISETP.GE.U32.AND P0, PT, R26, 0x7f800000, PT ;  /* 0x7f8000001a00780c */ /* 0x000fe20003f06070 */
[----:B------:R-:W-:-:S02]  /*2ea0*/  @P1 FMUL R72, R72, 0.25 ;  /* 0x3e80000048481820 */ /* 0x000fc40000400000 */
[----:B------:R-:W-:Y:S02]  /*2eb0*/  @P1 FMUL R74, R74, 0.25 ;  /* 0x3e8000004a4a1820 */ /* 0x000fe40000400000 */
[----:B------:R-:W-:Y:S02]  /*2ec0*/  @P1 FMUL R80, R80, 0.25 ;  /* 0x3e80000050501820 */ /* 0x000fe40000400000 */
[----:B------:R-:W-:Y:S01]  /*2ed0*/  @P1 FMUL R84, R84, 0.25 ;  /* 0x3e80000054541820 */ /* 0x000fe20000400000 */
[C---:B------:R-:W-:Y:S01]  /*2ee0*/  FSETP.NEU.AND P1, PT, R7.reuse, RZ, PT ;  /* 0x000000ff0700720b */ /* 0x040fe20003f2d000 */
[----:B------:R-:W-:Y:S02]  /*2ef0*/  IMAD.IADD R54, R7, 0x1, -R54 ;  /* 0x0000000107367824 */ /* 0x000fe400078e0a36 */
[----:B------:R-:W-:Y:S02]  /*2f00*/  @!P3 FMUL R65, R65, 16777216 ;  /* 0x4b8000004141b820 */ /* 0x000fe40000400000 */
[----:B------:R-:W-:-:S02]  /*2f10*/  @!P3 FMUL R67, R67, 16777216 ;  /* 0x4b8000004343b820 */ /* 0x000fc40000400000 */
[----:B------:R-:W-:Y:S02]  /*2f20*/  @!P3 FMUL R69, R69, 16777216 ;  /* 0x4b8000004545b820 */ /* 0x000fe40000400000 */
[----:B------:R-:W-:Y:S01]  /*2f30*/  @!P3 FMUL R71, R71, 16777216 ;  /* 0x4b8000004747b820 */ /* 0x000fe20000400000 */
[----:B------:R-:W-:Y:S01]  /*2f40*/  ISETP.GE.U32.AND P3, PT, R7, 0x7f800000, PT ;  /* 0x7f8000000700780c */ /* 0x000fe20003f66070 */
[----:B------:R-:W-:Y:S02]  /*2f50*/  @!P6 FMUL R72, R72, 16777216 ;  /* 0x4b8000004848e820 */ /* 0x000fe40000400000 */
[----:B------:R-:W-:Y:S02]  /*2f60*/  @!P6 FMUL R74, R74, 16777216 ;  /* 0x4b8000004a4ae820 */ /* 0x000fe40000400000 */
[----:B------:R-:W-:Y:S02]  /*2f70*/  @!P6 FMUL R80, R80, 16777216 ;  /* 0x4b8000005050e820 */ /* 0x000fe40000400000 */
[----:B------:R-:W-:-:S02]  /*2f80*/  @!P6 FMUL R84, R84, 16777216 ;  /* 0x4b8000005454e820 */ /* 0x000fc40000400000 */
[----:B------:R-:W-:Y:S02]  /*2f90*/  FADD R54, R54, -1 ;  /* 0xbf80000036367421 */ /* 0x000fe40000000000 */
[C---:B--2---:R-:W-:Y:S02]  /*2fa0*/  FMUL R64, R62.reuse, R65 ;  /* 0x000000413e407220 */ /* 0x044fe40000400000 */
[C---:B------:R-:W-:Y:S02]  /*2fb0*/  FMUL R65, R62.reuse, R67 ;  /* 0x000000433e417220 */ /* 0x040fe40000400000 */
[C---:B------:R-:W-:Y:S02]  /*2fc0*/  FMUL R69, R62.reuse, R69 ;  /* 0x000000453e457220 */ /* 0x040fe40000400000 */
[----:B------:R-:W-:Y:S02]  /*2fd0*/  FMUL R68, R62, R71 ;  /* 0x000000473e447220 */ /* 0x000fe40000400000 */
[C---:B0-----:R-:W-:Y:S01]  /*2fe0*/  FMUL R62, R31.reuse, R72 ;  /* 0x000000481f3e7220 */ /* 0x041fe20000400000 */
[----:B------:R-:W-:Y:S01]  /*2ff0*/  F2FP.PACK_AB R69, R64, R69 ;  /* 0x000000454045723e */ /* 0x000fe200000000ff */
[----:B------:R-:W-:Y:S01]  /*3000*/  FMUL R63, R31, R74 ;  /* 0x0000004a1f3f7220 */ /* 0x000fe20000400000 */
[----:B------:R-:W-:Y:S01]  /*3010*/  F2FP.PACK_AB R65, R65, R68 ;  /* 0x000000444141723e */ /* 0x000fe200000000ff */
[----:B------:R-:W-:-:S02]  /*3020*/  FMUL R66, R31, R84 ;  /* 0x000000541f427220 */ /* 0x000fc40000400000 */
[----:B------:R-:W-:Y:S01]  /*3030*/  FMUL R67, R31, R80 ;  /* 0x000000501f437220 */ /* 0x000fe20000400000 */
[----:B------:R-:W-:Y:S01]  /*3040*/  STS [R6+0x80], R69 ;  /* 0x0000804506007388 */ /* 0x000fe20000000800 */
[----:B------:R-:W-:Y:S01]  /*3050*/  FFMA.FTZ R31, R54, R70, -0.16845393180847167969 ;  /* 0xbe2c7f30361f7423 */ /* 0x000fe20000010046 */
[----:B------:R-:W-:Y:S01]  /*3060*/  F2FP.PACK_AB R63, R63, R66 ;  /* 0x000000423f3f723e */ /* 0x000fe200000000ff */
[----:B------:R-:W-:Y:S01]  /*3070*/  IMAD.IADD R55, R24, 0x1, -R55 ;  /* 0x0000000118377824 */ /* 0x000fe200078e0a37 */
[----:B------:R-:W-:Y:S01]  /*3080*/  F2FP.PACK_AB R62, R62, R67 ;  /* 0x000000433e3e723e */ /* 0x000fe200000000ff */
[C---:B------:R-:W-:Y:S01]  /*3090*/  FFMA.FTZ R31, R54.reuse, R31, 0.1716887056827545166 ;  /* 0x3e2fcf2a361f7423 */ /* 0x040fe2000001001f */
[----:B------:R0:W-:Y:S01]  /*30a0*/  STS [R6], R65 ;  /* 0x0000004106007388 */ /* 0x0001e20000000800 */
[----:B------:R-:W-:Y:S02]  /*30b0*/  FADD R55, R55, -1 ;  /* 0xbf80000037377421 */ /* 0x000fe40000000000 */
[----:B------:R-:W-:Y:S01]  /*30c0*/  FFMA.FTZ R31, R54, R31, -0.17900948226451873779 ;  /* 0xbe374e43361f7423 */ /* 0x000fe2000001001f */
[----:B------:R-:W-:Y:S01]  /*30d0*/  STS [R33+0x800], R63 ;  /* 0x0008003f21007388 */ /* 0x000fe20000000800 */
[----:B------:R-:W-:-:S02]  /*30e0*/  IMAD.IADD R37, R26, 0x1, -R37 ;  /* 0x000000011a257824 */ /* 0x000fc400078e0a25 */
[----:B------:R-:W-:Y:S01]  /*30f0*/  FFMA.FTZ R31, R54, R31, 0.20512372255325317383 ;  /* 0x3e520bf4361f7423 */ /* 0x000fe2000001001f */
[----:B------:R1:W-:Y:S01]  /*3100*/  STS [R33+0x880], R62 ;  /* 0x0008803e21007388 */ /* 0x0003e20000000800 */
[----:B------:R-:W-:Y:S02]  /*3110*/  FADD R36, R36, -1 ;  /* 0xbf80000024247421 */ /* 0x000fe40000000000 */
[C---:B------:R-:W-:Y:S01]  /*3120*/  FFMA.FTZ R31, R54.reuse, R31, -0.24046532809734344482 ;  /* 0xbe763c8b361f7423 */ /* 0x040fe2000001001f */
[----:B------:R-:W-:Y:S01]  /*3130*/  STS [R39+0x1000], R35 ;  /* 0x0010002327007388 */ /* 0x000fe20000000800 */
[----:B0-----:R-:W-:Y:S02]  /*3140*/  FFMA.FTZ R6, R55, R70, -0.16845393180847167969 ;  /* 0xbe2c7f3037067423 */ /* 0x001fe40000010046 */
[----:B------:R-:W-:Y:S01]  /*3150*/  FFMA.FTZ R31, R54, R31, 0.28857114911079406738 ;  /* 0x3e93bf99361f7423 */ /* 0x000fe2000001001f */
[----:B------:R0:W-:Y:S01]  /*3160*/  STS [R39+0x1080], R32 ;  /* 0x0010802027007388 */ /* 0x0001e20000000800 */
[----:B------:R-:W-:-:S02]  /*3170*/  FADD R37, R37, -1 ;  /* 0xbf80000025257421 */ /* 0x000fc40000000000 */
[C---:B------:R-:W-:Y:S01]  /*3180*/  FFMA.FTZ R31, R54.reuse, R31, -0.36067417263984680176 ;  /* 0xbeb8aa49361f7423 */ /* 0x040fe2000001001f */
[----:B------:R-:W-:Y:S01]  /*3190*/  STS [R61+0x1800], R34 ;  /* 0x001800223d007388 */ /* 0x000fe20000000800 */
[----:B------:R-:W-:Y:S02]  /*31a0*/  FFMA.FTZ R6, R55, R6, 0.1716887056827545166 ;  /* 0x3e2fcf2a37067423 */ /* 0x000fe40000010006 */
[----:B------:R-:W-:Y:S01]  /*31b0*/  FFMA.FTZ R31, R54, R31, 0.48089820146560668945 ;  /* 0x3ef6384a361f7423 */ /* 0x000fe2000001001f */
[----:B------:R-:W-:Y:S01]  /*31c0*/  STS [R61+0x1880], R38 ;  /* 0x001880263d007388 */ /* 0x000fe20000000800 */
[-C--:B-1----:R-:W-:Y:S02]  /*31d0*/  FFMA.FTZ R33, R36, R70.reuse, -0.16845393180847167969 ;  /* 0xbe2c7f3024217423 */ /* 0x082fe40000010046 */
[----:B------:R-:W-:Y:S01]  /*31e0*/  FFMA.FTZ R31, R54, R31, -0.72134751081466674805 ;  /* 0xbf38aa3b361f7423 */ /* 0x000fe2000001001f */
[----:B------:R-:W-:Y:S01]  /*31f0*/  BAR.SYNC.DEFER_BLOCKING 0x0 ;  /* 0x0000000000007b1d */ /* 0x000fe20000010000 */
[----:B0-----:R-:W-:-:S02]  /*3200*/  FFMA.FTZ R32, R37, R70, -0.16845393180847167969 ;  /* 0xbe2c7f3025207423 */ /* 0x001fc40000010046 */
[C---:B------:R-:W-:Y:S02]  /*3210*/  FMUL R31, R54.reuse, R31 ;  /* 0x0000001f361f7220 */ /* 0x040fe40000400000 */
[----:B------:R-:W-:Y:S02]  /*3220*/  FFMA.FTZ R6, R55, R6, -0.17900948226451873779 ;  /* 0xbe374e4337067423 */ /* 0x000fe40000010006 */
[----:B------:R-:W-:Y:S02]  /*3230*/  FMUL R31, R54, R31 ;  /* 0x0000001f361f7220 */ /* 0x000fe40000400000 */
[----:B------:R-:W-:Y:S02]  /*3240*/  FFMA.FTZ R33, R36, R33, 0.1716887056827545166 ;  /* 0x3e2fcf2a24217423 */ /* 0x000fe40000010021 */
[----:B------:R-:W-:Y:S02]  /*3250*/  FFMA.FTZ R54, R54, 1.4426950216293334961, R31 ;  /* 0x3fb8aa3b36367823 */ /* 0x000fe4000001001f */
[----:B------:R-:W-:-:S02]  /*3260*/  FFMA.FTZ R32, R37, R32, 0.1716887056827545166 ;  /* 0x3e2fcf2a25207423 */ /* 0x000fc40000010020 */
[----:B------:R-:W-:Y:S02]  /*3270*/  FFMA.FTZ R6, R55, R6, 0.20512372255325317383 ;  /* 0x3e520bf437067423 */ /* 0x000fe40000010006 */
[C---:B------:R-:W-:Y:S02]  /*3280*/  FFMA.FTZ R33, R36.reuse, R33, -0.17900948226451873779 ;  /* 0xbe374e4324217423 */ /* 0x040fe40000010021 */
[----:B------:R-:W-:Y:S02]  /*3290*/  FFMA.FTZ R32, R37, R32, -0.17900948226451873779 ;  /* 0xbe374e4325207423 */ /* 0x000fe40000010020 */
[----:B------:R-:W-:Y:S02]  /*32a0*/  FFMA.FTZ R6, R55, R6, -0.24046532809734344482 ;  /* 0xbe763c8b37067423 */ /* 0x000fe40000010006 */
[----:B------:R-:W-:Y:S01]  /*32b0*/  FFMA.FTZ R33, R36, R33, 0.20512372255325317383 ;  /* 0x3e520bf424217423 */ /* 0x000fe20000010021 */
[----:B------:R-:W0:Y:S01]  /*32c0*/  LDS R31, [R3] ;  /* 0x00000000031f7984 */ /* 0x000e220000000800 */
[----:B------:R-:W-:-:S02]  /*32d0*/  FFMA.FTZ R32, R37, R32, 0.20512372255325317383 ;  /* 0x3e520bf425207423 */ /* 0x000fc40000010020 */
[----:B------:R-:W-:Y:S01]  /*32e0*/  FFMA.FTZ R6, R55, R6, 0.28857114911079406738 ;  /* 0x3e93bf9937067423 */ /* 0x000fe20000010006 */
[----:B------:R-:W1:Y:S01]  /*32f0*/  LDS R35, [R3+0x100] ;  /* 0x0001000003237984 */ /* 0x000e620000000800 */
[C---:B------:R-:W-:Y:S02]  /*3300*/  FFMA.FTZ R33, R36.reuse, R33, -0.24046532809734344482 ;  /* 0xbe763c8b24217423 */ /* 0x040fe40000010021 */
[----:B------:R-:W-:Y:S01]  /*3310*/  FFMA.FTZ R32, R37, R32, -0.24046532809734344482 ;  /* 0xbe763c8b25207423 */ /* 0x000fe20000010020 */
[----:B------:R-:W2:Y:S01]  /*3320*/  LDS R39, [R3+0x200] ;  /* 0x0002000003277984 */ /* 0x000ea20000000800 */
[----:B------:R-:W-:Y:S02]  /*3330*/  FFMA.FTZ R6, R55, R6, -0.36067417263984680176 ;  /* 0xbeb8aa4937067423 */ /* 0x000fe40000010006 */
[----:B------:R-:W-:Y:S01]  /*3340*/  FFMA.FTZ R33, R36, R33, 0.28857114911079406738 ;  /* 0x3e93bf9924217423 */ /* 0x000fe20000010021 */
[----:B------:R-:W3:Y:S01]  /*3350*/  LDS R61, [R3+0x300] ;  /* 0x00030000033d7984 */ /* 0x000ee20000000800 */
[----:B------:R-:W-:-:S02]  /*3360*/  FFMA.FTZ R32, R37, R32, 0.28857114911079406738 ;  /* 0x3e93bf9925207423 */ /* 0x000fc40000010020 */
[----:B------:R-:W-:Y:S01]  /*3370*/  FFMA.FTZ R6, R55, R6, 0.48089820146560668945 ;  /* 0x3ef6384a37067423 */ /* 0x000fe20000010006 */
[----:B------:R-:W4:Y:S01]  /*3380*/  LDS R63, [R3+0x400] ;  /* 0x00040000033f7984 */ /* 0x000f220000000800 */
[C---:B------:R-:W-:Y:S02]  /*3390*/  FFMA.FTZ R33, R36.reuse, R33, -0.36067417263984680176 ;  /* 0xbeb8aa4924217423 */ /* 0x040fe40000010021 */
[----:B------:R-:W-:Y:S01]  /*33a0*/  FFMA.FTZ R32, R37, R32, -0.36067417263984680176 ;  /* 0xbeb8aa4925207423 */ /* 0x000fe20000010020 */
[----:B------:R-:W5:Y:S01]  /*33b0*/  LDS R65, [R3+0x500] ;  /* 0x0005000003417984 */ /* 0x000f620000000800 */
[----:B------:R-:W-:Y:S02]  /*33c0*/  FFMA.FTZ R6, R55, R6, -0.72134751081466674805 ;  /* 0xbf38aa3b37067423 */ /* 0x000fe40000010006 */
[----:B------:R-:W-:Y:S01]  /*33d0*/  FFMA.FTZ R33, R36, R33, 0.48089820146560668945 ;  /* 0x3ef6384a24217423 */ /* 0x000fe20000010021 */
[----:B------:R-:W5:Y:S01]  /*33e0*/  LDS R67, [R3+0x600] ;  /* 0x0006000003437984 */ /* 0x000f620000000800 */
[----:B------:R-:W-:-:S02]  /*33f0*/  FFMA.FTZ R32, R37, R32, 0.48089820146560668945 ;  /* 0x3ef6384a25207423 */ /* 0x000fc40000010020 */
[----:B------:R-:W-:Y:S01]  /*3400*/  FMUL R6, R55, R6 ;  /* 0x0000000637067220 */ /* 0x000fe20000400000 */
[----:B------:R0:W5:Y:S01]  /*3410*/  LDS R69, [R3+0x700] ;  /* 0x0007000003457984 */ /* 0x0001620000000800 */
[C---:B------:R-:W-:Y:S02]  /*3420*/  FFMA.FTZ R33, R36.reuse, R33, -0.72134751081466674805 ;  /* 0xbf38aa3b24217423 */ /* 0x040fe40000010021 */
[----:B------:R-:W-:Y:S02]  /*3430*/  FFMA.FTZ R32, R37, R32, -0.72134751081466674805 ;  /* 0xbf38aa3b25207423 */ /* 0x000fe40000010020 */
[----:B------:R-:W-:Y:S02]  /*3440*/  FMUL R6, R55, R6 ;  /* 0x0000000637067220 */ /* 0x000fe40000400000 */
[----:B------:R-:W-:Y:S01]  /*3450*/  FMUL R33, R36, R33 ;  /* 0x0000002124217220 */ /* 0x000fe20000400000 */
[----:B0-----:R-:W-:Y:S01]  /*3460*/  @P5 MOV R3, 0x7f800000 ;  /* 0x7f80000000035802 */ /* 0x001fe20000000f00 */
[----:B------:R-:W-:-:S02]  /*3470*/  FMUL R32, R37, R32 ;  /* 0x0000002025207220 */ /* 0x000fc40000400000 */
[----:B------:R-:W-:Y:S01]  /*3480*/  FFMA.FTZ R55, R55, 1.4426950216293334961, R6 ;  /* 0x3fb8aa3b37377823 */ /* 0x000fe20000010006 */
[----:B------:R-:W-:Y:S01]  /*3490*/  STG.E.U16 [R12.64], R31 ;  /* 0x0000001f0c007986 */ /* 0x000fe2000c101506 */
[C---:B------:R-:W-:Y:S02]  /*34a0*/  FMUL R33, R36.reuse, R33 ;  /* 0x0000002124217220 */ /* 0x040fe40000400000 */
[----:B------:R-:W-:Y:S01]  /*34b0*/  @P3 IMAD.MOV.U32 R6, RZ, RZ, 0x7f800000 ;  /* 0x7f800000ff063424 */ /* 0x000fe200078e00ff */
[----:B-1----:R0:W-:Y:S01]  /*34c0*/  STG.E.U16 [R10.64], R35 ;  /* 0x000000230a007986 */ /* 0x0021e2000c101506 */
[----:B------:R-:W-:Y:S02]  /*34d0*/  FMUL R32, R37, R32 ;  /* 0x0000002025207220 */ /* 0x000fe40000400000 */
[----:B------:R-:W-:Y:S01]  /*34e0*/  FADD R27, R27, R54 ;  /* 0x000000361b1b7221 */ /* 0x000fe20000000000 */
[----:B--2---:R1:W-:Y:S01]  /*34f0*/  STG.E.U16 [R8.64], R39 ;  /* 0x0000002708007986 */ /* 0x0043e2000c101506 */
[----:B------:R-:W-:-:S02]  /*3500*/  FFMA.FTZ R36, R36, 1.4426950216293334961, R33 ;  /* 0x3fb8aa3b24247823 */ /* 0x000fc40000010021 */
[----:B------:R-:W-:Y:S01]  /*3510*/  @P3 FFMA.FTZ R27, R7, R6, +INF ;  /* 0x7f800000071b3423 */ /* 0x000fe20000010006 */
[----:B------:R-:W-:Y:S01]  /*3520*/  @P0 MOV R7, 0x7f800000 ;  /* 0x7f80000000070802 */ /* 0x000fe20000000f00 */
[----:B------:R-:W-:Y:S01]  /*3530*/  FFMA.FTZ R37, R37, 1.4426950216293334961, R32 ;  /* 0x3fb8aa3b25257823 */ /* 0x000fe20000010020 */
[----:B---3--:R-:W-:Y:S01]  /*3540*/  STG.E.U16 [R46.64], R61 ;  /* 0x0000003d2e007986 */ /* 0x008fe2000c101506 */
[----:B------:R-:W-:Y:S01]  /*3550*/  FADD R28, R28, R55 ;  /* 0x000000371c1c7221 */ /* 0x000fe20000000000 */
[----:B0-----:R-:W-:Y:S01]  /*3560*/  PRMT R11, R39, 0x7632, R11 ;  /* 0x00007632270b7816 */ /* 0x001fe2000000000b */
[----:B------:R-:W-:Y:S01]  /*3570*/  @P2 IMAD.MOV.U32 R6, RZ, RZ, 0x7f800000 ;  /* 0x7f800000ff062424 */ /* 0x000fe200078e00ff */
[----:B----4-:R-:W-:Y:S01]  /*3580*/  STG.E.U16 [R44.64], R63 ;  /* 0x0000003f2c007986 */ /* 0x010fe2000c101506 */
[----:B------:R-:W-:Y:S01]  /*3590*/  @P5 FFMA.FTZ R28, R24, R3, +INF ;  /* 0x7f800000181c5423 */ /* 0x000fe20000010003 */
[----:B------:R-:W-:Y:S01]  /*35a0*/  PRMT R3, R31, 0x7632, R3 ;  /* 0x000076321f037816 */ /* 0x000fe20000000003 */
[----:B------:R-:W-:Y:S01]  /*35b0*/  FADD R29, R29, R36 ;  /* 0x000000241d1d7221 */ /* 0x000fe20000000000 */
[----:B-1----:R-:W-:Y:S01]  /*35c0*/  PRMT R9, R35, 0x7632, R9 ;  /* 0x0000763223097816 */ /* 0x002fe20000000009 */
[----:B------:R-:W-:Y:S01]  /*35d0*/  FADD R30, R30, R37 ;  /* 0x000000251e1e7221 */ /* 0x000fe20000000000 */
[----:B-----5:R-:W-:Y:S01]  /*35e0*/  STG.E.U16 [R42.64], R65 ;  /* 0x000000412a007986 */ /* 0x020fe2000c101506 */
[----:B------:R-:W-:Y:S01]  /*35f0*/  @P2 FFMA.FTZ R29, R25, R6, +INF ;  /* 0x7f800000191d2423 */ /* 0x000fe20000010006 */
[C---:B------:R-:W-:Y:S01]  /*3600*/  FSETP.NEU.AND P2, PT, R26.reuse, RZ, PT ;  /* 0x000000ff1a00720b */ /* 0x040fe20003f4d000 */
[----:B------:R-:W-:Y:S01]  /*3610*/  @P0 FFMA.FTZ R30, R26, R7, +INF ;  /* 0x7f8000001a1e0423 */ /* 0x000fe20000010007 */
[----:B------:R0:W-:Y:S01]  /*3620*/  STG.E.U16 [R40.64], R67 ;  /* 0x0000004328007986 */ /* 0x0001e2000c101506 */
[----:B------:R-:W-:-:S02]  /*3630*/  PRMT R10, R61, 0x7632, R10 ;  /* 0x000076323d0a7816 */ /* 0x000fc4000000000a */
[----:B------:R-:W-:Y:S01]  /*3640*/  FSETP.NEU.AND P5, PT, R25, RZ, PT ;  /* 0x000000ff1900720b */ /* 0x000fe20003fad000 */
[----:B------:R-:W-:Y:S01]  /*3650*/  STG.E.U16 [R22.64], R69 ;  /* 0x0000004516007986 */ /* 0x000fe2000c101506 */
[----:B------:R-:W-:Y:S02]  /*3660*/  PRMT R26, R63, 0x7632, R26 ;  /* 0x000076323f1a7816 */ /* 0x000fe4000000001a */
[----:B------:R-:W-:Y:S01]  /*3670*/  PRMT R25, R65, 0x7632, R25 ;  /* 0x0000763241197816 */ /* 0x000fe20000000019 */
[----:B------:R1:W-:Y:S01]  /*3680*/  STG.E.U16 [R20.64], R3 ;  /* 0x0000000314007986 */ /* 0x0003e2000c101506 */
[----:B------:R-:W-:Y:S02]  /*3690*/  FSETP.NEU.AND P3, PT, R24, RZ, PT ;  /* 0x000000ff1800720b */ /* 0x000fe40003f6d000 */
[----:B------:R-:W-:Y:S01]  /*36a0*/  PRMT R24, R69, 0x7632, R24 ;  /* 0x0000763245187816 */ /* 0x000fe20000000018 */
[----:B------:R2:W-:Y:S01]  /*36b0*/  STG.E.U16 [R18.64], R9 ;  /* 0x0000000912007986 */ /* 0x0005e2000c101506 */
[----:B0-----:R-:W-:-:S02]  /*36c0*/  PRMT R67, R67, 0x7632, R67 ;  /* 0x0000763243437816 */ /* 0x001fc40000000043 */
[----:B------:R-:W-:Y:S01]  /*36d0*/  FSEL R8, R27, -INF , P1 ;  /* 0xff8000001b087808 */ /* 0x000fe20000800000 */
[----:B------:R0:W-:Y:S01]  /*36e0*/  STG.E.U16 [R16.64], R11 ;  /* 0x0000000b10007986 */ /* 0x0001e2000c101506 */
[----:B------:R-:W-:Y:S02]  /*36f0*/  FSEL R6, R29, -INF , P5 ;  /* 0xff8000001d067808 */ /* 0x000fe40002800000 */
[----:B------:R-:W-:Y:S01]  /*3700*/  FSEL R7, R30, -INF , P2 ;  /* 0xff8000001e077808 */ /* 0x000fe20001000000 */
[----:B------:R3:W-:Y:S01]  /*3710*/  STG.E.U16 [R14.64], R10 ;  /* 0x0000000a0e007986 */ /* 0x0007e2000c101506 */
[----:B-1----:R-:W-:Y:S01]  /*3720*/  FSEL R3, R28, -INF , P3 ;  /* 0xff8000001c037808 */ /* 0x002fe20001800000 */
[----:B------:R-:W-:Y:S02]  /*3730*/  FFMA R8, R8, 0.69314718246459960938, R59 ;  /* 0x3f31721808087823 */ /* 0x000fe4000000003b */
[----:B------:R1:W-:Y:S02]  /*3740*/  STG.E.U16 [R52.64], R26 ;  /* 0x0000001a34007986 */ /* 0x0003e4000c101506 */
[----:B--2---:R-:W-:-:S02]  /*3750*/  FFMA R9, R3, 0.69314718246459960938, R58 ;  /* 0x3f31721803097823 */ /* 0x004fc4000000003a */
[----:B------:R1:W-:Y:S01]  /*3760*/  STG.E.U16 [R50.64], R25 ;  /* 0x0000001932007986 */ /* 0x0003e2000c101506 */
[----:B0-----:R-:W-:-:S03]  /*3770*/  FFMA R11, R7, 0.69314718246459960938, R56 ;  /* 0x3f317218070b7823 */ /* 0x001fc60000000038 */
[----:B------:R1:W-:Y:S01]  /*3780*/  STG.E.U16 [R4.64], R67 ;  /* 0x0000004304007986 */ /* 0x0003e2000c101506 */
[----:B---3--:R-:W-:-:S03]  /*3790*/  FFMA R10, R6, 0.69314718246459960938, R57 ;  /* 0x3f317218060a7823 */ /* 0x008fc60000000039 */
[----:B------:R1:W-:Y:S04]  /*37a0*/  STG.E.U16 [R48.64], R24 ;  /* 0x0000001830007986 */ /* 0x0003e8000c101506 */
[----:B------:R-:W-:Y:S06]  /*37b0*/  BAR.SYNC.DEFER_BLOCKING 0x0 ;  /* 0x0000000000007b1d */ /* 0x000fec0000010000 */
[----:B------:R1:W-:Y:S04]  /*37c0*/  STS.128 [R83.X4], R8 ;  /* 0x0000000853007388 */ /* 0x0003e80000004c00 */
[----:B------:R-:W-:Y:S06]  /*37d0*/  BAR.SYNC.DEFER_BLOCKING 0x0 ;  /* 0x0000000000007b1d */ /* 0x000fec0000010000 */
[----:B------:R-:W-:Y:S05]  /*37e0*/  @P4 EXIT ;  /* 0x000000000000494d */ /* 0x000fea0003800000 */
[----:B-1----:R-:W0:Y:S01]  /*37f0*/  LDS R7, [R0] ;  /* 0x0000000000077984 */ /* 0x002e220000000800 */
[----:B------:R-:W-:Y:S01]  /*3800*/  IMAD R2, R2, c[0x0][0x1cc], RZ ;  /* 0x0000730002027a24 */ /* 0x000fe200078e02ff */
[C---:B------:R-:W-:Y:S01]  /*3810*/  SHF.L.U32 R6, R82.reuse, 0x2, RZ ;  /* 0x0000000252067819 */ /* 0x040fe200000006ff */
[----:B------:R-:W-:-:S04]  /*3820*/  IMAD.HI R5, R82, 0x4, RZ ;  /* 0x0000000452057827 */ /* 0x000fc800078e02ff */
[C---:B------:R-:W-:Y:S02]  /*3830*/  IMAD.SHL.U32 R3, R2.reuse, 0x4, RZ ;  /* 0x0000000402037824 */ /* 0x040fe400078e00ff */
[----:B------:R-:W-:-:S03]  /*3840*/  IMAD.HI R4, R2, 0x4, RZ ;  /* 0x0000000402047827 */ /* 0x000fc600078e02ff */
[----:B------:R-:W-:-:S04]  /*3850*/  IADD3 R2, P0, P1, R6, c[0x0][0x180], R3 ;  /* 0x0000600006027a10 */ /* 0x000fc8000791e003 */
[----:B------:R-:W-:-:S05]  /*3860*/  IADD3.X R3, R5, c[0x0][0x184], R4, P0, P1 ;  /* 0x0000610005037a10 */ /* 0x000fca00007e2404 */
[----:B0-----:R-:W-:Y:S01]  /*3870*/  STG.E [R2.64], R7 ;  /* 0x0000000702007986 */ /* 0x001fe2000c101906 */
[----:B------:R-:W-:Y:S05]  /*3880*/  EXIT ;  /* 0x000000000000794d */ /* 0x000fea0003800000 */
.L_x_2:
[----:B------:R-:W-:-:S00]  /*3890*/  BRA `(.L_x_2) ;  /* 0xfffffff000007947 */ /* 0x000fc0000383ffff */
[----:B------:R-:W-:-:S00]  /*38a0*/  NOP ;  /* 0x0000000000007918 */ /* 0x000fc00000000000 */
        /* <DEDUP_REMOVED lines=13> */
.L_x_3:


//--------------------- .nv.global.init           --------------------------
	.section	.nv.global.init,"aw",@progbits
.nv.global.init:
	.type		_$_str,@object
	.size		_$_str,(.L_0 - _$_str)
_$_str:
        /*0000*/ 	.byte	0x5f, 0x5f, 0x43, 0x55, 0x44, 0x41, 0x5f, 0x46, 0x54, 0x5a, 0x00
.L_0:


//--------------------- .nv.shared.attn_fwd       --------------------------
	.section	.nv.shared.attn_fwd,"aw",@nobits
	.sectionflags	@""
	.align	16
